	.target	sm_90a

	.elftype	@"ET_EXEC"


//--------------------- .note.nv.tkinfo           --------------------------
	.section	.note.nv.tkinfo,"",@"SHT_NOTE"
	.sectionflags	@"SHF_NOTE_NV_TKINFO"
	.tkinfo
        /*0018*/ 	.word	0x00000002
        /*0030*/ 	.string	""
        /*0030*/ 	.string	"ptxas"
        /*0030*/ 	.string	"Cuda compilation tools, release 13.0, V13.0.88"
        /*0030*/ 	.string	"Build cuda_13.0.r13.0/compiler.36424714_0"
        /*0030*/ 	.string	"-arch sm_90a -m 64 "



//--------------------- .note.nv.cuinfo           --------------------------
	.section	.note.nv.cuinfo,"",@"SHT_NOTE"
	.sectionflags	@"SHF_NOTE_NV_CUINFO"
        /*0018*/ 	.short	0x0002
        /*001a*/ 	.short	0x005a
        /*001c*/ 	.short	0x0082
	.zero		2


//--------------------- .nv.info                  --------------------------
	.section	.nv.info,"",@"SHT_CUDA_INFO"
	.align	4


	//----- nvinfo : EIATTR_REGCOUNT
	.align		4
        /*0000*/ 	.byte	0x04, 0x2f
        /*0002*/ 	.short	(.L_12 - .L_11)
	.align		4
.L_11:
        /*0004*/ 	.word	index@(_ZN7cutlass13device_kernelINS_4gemm6kernel13GemmUniversalIN4cute5tupleIJiiiiEEENS1_10collective13CollectiveMmaINS1_37MainloopSm90TmaGmmaWarpSpecializedFP8ILi11ENS5_IJNS4_1CILi4EEENSA_ILi1EEESC_EEENS1_32KernelTmaWarpSpecializedPingpongEEENS5_IJNSA_ILi64EEENSA_ILi256EEESG_EEENS_12float_e5m2_tENS5_IJlSC_lEEESJ_SK_NS4_8TiledMMAINS4_8MMA_AtomIJNS4_4SM904GMMA31MMA_64x256x32_F32E5M2E5M2_SS_TNILNSO_7ScaleInE1ELSQ_1EEEEEENS4_6LayoutINS5_IJSC_SC_SC_EEENS5_IJNSA_ILi0EEESV_SV_EEEEENS5_IJNS4_10UnderscoreESY_SY_EEEEENS4_13SM90_TMA_LOADENS4_14ComposedLayoutINS4_7SwizzleILi2ELi4ELi3EEENS4_18smem_ptr_flag_bitsILi8EEENST_INS5_IJNSA_ILi8EEESG_EEENS5_IJSG_SC_EEEEEEEvNS4_8identityENS4_23SM90_TMA_LOAD_MULTICASTES1B_vS1C_EENS_8epilogue10collective6detail29Sm90TmaWarpSpecializedAdapterINS1G_15DefaultEpilogueISJ_SK_SK_NS1F_6thread17LinearCombinationISJ_Li1EffLNS1K_9ScaleType4KindE0ELNS_15FloatRoundStyleE2ESJ_EENS1_15EpilogueDefaultEEEEEvvEEEEvNT_6ParamsE)
        /*0008*/ 	.word	0x000000a8


	//----- nvinfo : EIATTR_FRAME_SIZE
	.align		4
.L_12:
        /*000c*/ 	.byte	0x04, 0x11
        /*000e*/ 	.short	(.L_14 - .L_13)
	.align		4
.L_13:
        /*0010*/ 	.word	index@(_ZN7cutlass13device_kernelINS_4gemm6kernel13GemmUniversalIN4cute5tupleIJiiiiEEENS1_10collective13CollectiveMmaINS1_37MainloopSm90TmaGmmaWarpSpecializedFP8ILi11ENS5_IJNS4_1CILi4EEENSA_ILi1EEESC_EEENS1_32KernelTmaWarpSpecializedPingpongEEENS5_IJNSA_ILi64EEENSA_ILi256EEESG_EEENS_12float_e5m2_tENS5_IJlSC_lEEESJ_SK_NS4_8TiledMMAINS4_8MMA_AtomIJNS4_4SM904GMMA31MMA_64x256x32_F32E5M2E5M2_SS_TNILNSO_7ScaleInE1ELSQ_1EEEEEENS4_6LayoutINS5_IJSC_SC_SC_EEENS5_IJNSA_ILi0EEESV_SV_EEEEENS5_IJNS4_10UnderscoreESY_SY_EEEEENS4_13SM90_TMA_LOADENS4_14ComposedLayoutINS4_7SwizzleILi2ELi4ELi3EEENS4_18smem_ptr_flag_bitsILi8EEENST_INS5_IJNSA_ILi8EEESG_EEENS5_IJSG_SC_EEEEEEEvNS4_8identityENS4_23SM90_TMA_LOAD_MULTICASTES1B_vS1C_EENS_8epilogue10collective6detail29Sm90TmaWarpSpecializedAdapterINS1G_15DefaultEpilogueISJ_SK_SK_NS1F_6thread17LinearCombinationISJ_Li1EffLNS1K_9ScaleType4KindE0ELNS_15FloatRoundStyleE2ESJ_EENS1_15EpilogueDefaultEEEEEvvEEEEvNT_6ParamsE)
        /*0014*/ 	.word	0x00000118


	//----- nvinfo : EIATTR_MIN_STACK_SIZE
	.align		4
.L_14:
        /*0018*/ 	.byte	0x04, 0x12
        /*001a*/ 	.short	(.L_16 - .L_15)
	.align		4
.L_15:
        /*001c*/ 	.word	index@(_ZN7cutlass13device_kernelINS_4gemm6kernel13GemmUniversalIN4cute5tupleIJiiiiEEENS1_10collective13CollectiveMmaINS1_37MainloopSm90TmaGmmaWarpSpecializedFP8ILi11ENS5_IJNS4_1CILi4EEENSA_ILi1EEESC_EEENS1_32KernelTmaWarpSpecializedPingpongEEENS5_IJNSA_ILi64EEENSA_ILi256EEESG_EEENS_12float_e5m2_tENS5_IJlSC_lEEESJ_SK_NS4_8TiledMMAINS4_8MMA_AtomIJNS4_4SM904GMMA31MMA_64x256x32_F32E5M2E5M2_SS_TNILNSO_7ScaleInE1ELSQ_1EEEEEENS4_6LayoutINS5_IJSC_SC_SC_EEENS5_IJNSA_ILi0EEESV_SV_EEEEENS5_IJNS4_10UnderscoreESY_SY_EEEEENS4_13SM90_TMA_LOADENS4_14ComposedLayoutINS4_7SwizzleILi2ELi4ELi3EEENS4_18smem_ptr_flag_bitsILi8EEENST_INS5_IJNSA_ILi8EEESG_EEENS5_IJSG_SC_EEEEEEEvNS4_8identityENS4_23SM90_TMA_LOAD_MULTICASTES1B_vS1C_EENS_8epilogue10collective6detail29Sm90TmaWarpSpecializedAdapterINS1G_15DefaultEpilogueISJ_SK_SK_NS1F_6thread17LinearCombinationISJ_Li1EffLNS1K_9ScaleType4KindE0ELNS_15FloatRoundStyleE2ESJ_EENS1_15EpilogueDefaultEEEEEvvEEEEvNT_6ParamsE)
        /*0020*/ 	.word	0x00000118
.L_16:


//--------------------- .nv.compat                --------------------------
	.section	.nv.compat,"",@"SHT_CUDA_COMPAT_INFO"
	.align	4
        /*0000*/ 	.byte	0x02, 0x09, 0x01, 0x00, 0x02, 0x02, 0x04, 0x00, 0x02, 0x05, 0x05, 0x00, 0x03, 0x07, 0x01, 0x01
        /*0010*/ 	.byte	0x02, 0x03, 0x01, 0x00, 0x02, 0x06, 0x01, 0x00, 0x04, 0x0b, 0x08, 0x00, 0x00, 0x00, 0x00, 0x00
        /*0020*/ 	.byte	0x00, 0x00, 0x00, 0x00


//--------------------- .nv.info._ZN7cutlass13device_kernelINS_4gemm6kernel13GemmUniversalIN4cute5tupleIJiiiiEEENS1_10collective13CollectiveMmaINS1_37MainloopSm90TmaGmmaWarpSpecializedFP8ILi11ENS5_IJNS4_1CILi4EEENSA_ILi1EEESC_EEENS1_32KernelTmaWarpSpecializedPingpongEEENS5_IJNSA_ILi64EEENSA_ILi256EEESG_EEENS_12float_e5m2_tENS5_IJlSC_lEEESJ_SK_NS4_8TiledMMAINS4_8MMA_AtomIJNS4_4SM904GMMA31MMA_64x256x32_F32E5M2E5M2_SS_TNILNSO_7ScaleInE1ELSQ_1EEEEEENS4_6LayoutINS5_IJSC_SC_SC_EEENS5_IJNSA_ILi0EEESV_SV_EEEEENS5_IJNS4_10UnderscoreESY_SY_EEEEENS4_13SM90_TMA_LOADENS4_14ComposedLayoutINS4_7SwizzleILi2ELi4ELi3EEENS4_18smem_ptr_flag_bitsILi8EEENST_INS5_IJNSA_ILi8EEESG_EEENS5_IJSG_SC_EEEEEEEvNS4_8identityENS4_23SM90_TMA_LOAD_MULTICASTES1B_vS1C_EENS_8epilogue10collective6detail29Sm90TmaWarpSpecializedAdapterINS1G_15DefaultEpilogueISJ_SK_SK_NS1F_6thread17LinearCombinationISJ_Li1EffLNS1K_9ScaleType4KindE0ELNS_15FloatRoundStyleE2ESJ_EENS1_15EpilogueDefaultEEEEEvvEEEEvNT_6ParamsE --------------------------
	.section	.nv.info._ZN7cutlass13device_kernelINS_4gemm6kernel13GemmUniversalIN4cute5tupleIJiiiiEEENS1_10collective13CollectiveMmaINS1_37MainloopSm90TmaGmmaWarpSpecializedFP8ILi11ENS5_IJNS4_1CILi4EEENSA_ILi1EEESC_EEENS1_32KernelTmaWarpSpecializedPingpongEEENS5_IJNSA_ILi64EEENSA_ILi256EEESG_EEENS_12float_e5m2_tENS5_IJlSC_lEEESJ_SK_NS4_8TiledMMAINS4_8MMA_AtomIJNS4_4SM904GMMA31MMA_64x256x32_F32E5M2E5M2_SS_TNILNSO_7ScaleInE1ELSQ_1EEEEEENS4_6LayoutINS5_IJSC_SC_SC_EEENS5_IJNSA_ILi0EEESV_SV_EEEEENS5_IJNS4_10UnderscoreESY_SY_EEEEENS4_13SM90_TMA_LOADENS4_14ComposedLayoutINS4_7SwizzleILi2ELi4ELi3EEENS4_18smem_ptr_flag_bitsILi8EEENST_INS5_IJNSA_ILi8EEESG_EEENS5_IJSG_SC_EEEEEEEvNS4_8identityENS4_23SM90_TMA_LOAD_MULTICASTES1B_vS1C_EENS_8epilogue10collective6detail29Sm90TmaWarpSpecializedAdapterINS1G_15DefaultEpilogueISJ_SK_SK_NS1F_6thread17LinearCombinationISJ_Li1EffLNS1K_9ScaleType4KindE0ELNS_15FloatRoundStyleE2ESJ_EENS1_15EpilogueDefaultEEEEEvvEEEEvNT_6ParamsE,"",@"SHT_CUDA_INFO"
	.sectionflags	@""
	.align	4


	//----- nvinfo : EIATTR_CUDA_API_VERSION
	.align		4
        /*0000*/ 	.byte	0x04, 0x37
        /*0002*/ 	.short	(.L_18 - .L_17)
.L_17:
        /*0004*/ 	.word	0x00000082


	//----- nvinfo : EIATTR_KPARAM_INFO
	.align		4
.L_18:
        /*0008*/ 	.byte	0x04, 0x17
        /*000a*/ 	.short	(.L_20 - .L_19)
.L_19:
        /*000c*/ 	.word	0x00000000
        /*0010*/ 	.short	0x0000
        /*0012*/ 	.short	0x0070
        /*0014*/ 	.byte	0x00, 0xf0, 0x01, 0x10


	//----- nvinfo : EIATTR_SPARSE_MMA_MASK
	.align		4
.L_20:
        /*0018*/ 	.byte	0x03, 0x50
        /*001a*/ 	.short	0x0000


	//----- nvinfo : EIATTR_MAXREG_COUNT
	.align		4
        /*001c*/ 	.byte	0x03, 0x1b
        /*001e*/ 	.short	0x00a8


	//----- nvinfo : EIATTR_NUM_BARRIERS
	.align		4
        /*0020*/ 	.byte	0x02, 0x4c
        /*0022*/ 	.byte	0x01
	.zero		1


	//----- nvinfo : EIATTR_ANNOTATIONS
	.align		4
        /*0024*/ 	.byte	0x04, 0x55
        /*0026*/ 	.short	(.L_22 - .L_21)


	//   ....[0]....
.L_21:
        /*0028*/ 	.word	0x00000001
        /*002c*/ 	.byte	0x80, 0x08, 0x00, 0x00, 0x01, 0x00, 0x00, 0x00, 0x40, 0x0a, 0x00, 0x00, 0x01, 0x00, 0x00, 0x00
        /* <DEDUP_REMOVED lines=212> */
        /*0d7c*/ 	.byte	0x50, 0x08, 0x01, 0x00


	//----- nvinfo : EIATTR_MERCURY_ISA_VERSION
	.align		4
.L_22:
        /*0d80*/ 	.byte	0x03, 0x5f
        /*0d82*/ 	.short	0x0101


	//----- nvinfo : EIATTR_INT_WARP_WIDE_INSTR_OFFSETS
	.align		4
        /*0d84*/ 	.byte	0x04, 0x31
        /*0d86*/ 	.short	(.L_24 - .L_23)


	//   ....[0]....
.L_23:
        /*0d88*/ 	.word	0x000006d0


	//   ....[1]....
        /*0d8c*/ 	.word	0x00000730


	//   ....[2]....
        /*0d90*/ 	.word	0x00000750


	//   ....[3]....
        /*0d94*/ 	.word	0x00000760


	//   ....[4]....
        /*0d98*/ 	.word	0x00000770


	//   ....[5]....
        /*0d9c*/ 	.word	0x000007b0


	//   ....[6]....
        /*0da0*/ 	.word	0x00000900


	//   ....[7]....
        /*0da4*/ 	.word	0x00000920


	//   ....[8]....
        /*0da8*/ 	.word	0x000057d0


	//----- nvinfo : EIATTR_COOP_GROUP_MASK_REGIDS
	.align		4
.L_24:
        /*0dac*/ 	.byte	0x04, 0x29
        /*0dae*/ 	.short	(.L_26 - .L_25)


	//   ....[0]....
.L_25:
        /*0db0*/ 	.word	0xffffffff


	//   ....[1]....
        /*0db4*/ 	.word	0xffffffff


	//   ....[2]....
        /*0db8*/ 	.word	0xffffffff


	//   ....[3]....
        /*0dbc*/ 	.word	0xffffffff


	//   ....[4]....
        /*0dc0*/ 	.word	0xffffffff


	//   ....[5]....
        /*0dc4*/ 	.word	0xffffffff


	//   ....[6]....
        /*0dc8*/ 	.word	0xffffffff


	//----- nvinfo : EIATTR_COOP_GROUP_INSTR_OFFSETS
	.align		4
.L_26:
        /*0dcc*/ 	.byte	0x04, 0x28
        /*0dce*/ 	.short	(.L_28 - .L_27)


	//   ....[0]....
.L_27:
        /*0dd0*/ 	.word	0x00000070


	//   ....[1]....
        /*0dd4*/ 	.word	0x00000090


	//   ....[2]....
        /*0dd8*/ 	.word	0x00000190


	//   ....[3]....
        /*0ddc*/ 	.word	0x000004d0


	//   ....[4]....
        /*0de0*/ 	.word	0x00000510


	//   ....[5]....
        /*0de4*/ 	.word	0x00000620


	//   ....[6]....
        /*0de8*/ 	.word	0x00000ad0


	//----- nvinfo : EIATTR_REG_RECONFIG
	.align		4
.L_28:
        /*0dec*/ 	.byte	0x01, 0x54
	.zero		2


	//----- nvinfo : EIATTR_MBARRIER_INSTR_OFFSETS
	.align		4
        /*0df0*/ 	.byte	0x04, 0x39
        /*0df2*/ 	.short	(.L_30 - .L_29)


	//   ....[0]....
.L_29:
        /*0df4*/ 	.word	0x00000340
        /*0df8*/ 	.word	0x000000ff
        /*0dfc*/ 	.word	0x00000000
        /*0e00*/ 	.short	0x0100
        /*0e02*/ 	.byte	0x07
	.zero		1


	//   ....[1]....
        /*0e04*/ 	.word	0x00000350
        /*0e08*/ 	.word	0x000000ff
        /*0e0c*/ 	.word	0x00000058
        /*0e10*/ 	.short	0x0100
        /*0e12*/ 	.byte	0x07
	.zero		1


	//   ....[2]....
        /*0e14*/ 	.word	0x00000360
        /*0e18*/ 	.word	0x000000ff
        /*0e1c*/ 	.word	0x00000008
        /*0e20*/ 	.short	0x0100
        /*0e22*/ 	.byte	0x07
	.zero		1


	//   ....[3]....
        /*0e24*/ 	.word	0x00000370
        /*0e28*/ 	.word	0x000000ff
        /*0e2c*/ 	.word	0x00000060
        /*0e30*/ 	.short	0x0100
        /*0e32*/ 	.byte	0x07
	.zero		1


	//   ....[4]....
        /*0e34*/ 	.word	0x00000380
        /*0e38*/ 	.word	0x000000ff
        /*0e3c*/ 	.word	0x00000010
        /*0e40*/ 	.short	0x0100
        /*0e42*/ 	.byte	0x07
	.zero		1


	//   ....[5]....
        /*0e44*/ 	.word	0x00000390
        /*0e48*/ 	.word	0x000000ff
        /*0e4c*/ 	.word	0x00000068
        /*0e50*/ 	.short	0x0100
        /*0e52*/ 	.byte	0x07
	.zero		1


	//   ....[6]....
        /*0e54*/ 	.word	0x000003a0
        /*0e58*/ 	.word	0x000000ff
        /*0e5c*/ 	.word	0x00000018
        /*0e60*/ 	.short	0x0100
        /*0e62*/ 	.byte	0x07
	.zero		1


	//   ....[7]....
        /*0e64*/ 	.word	0x000003b0
        /*0e68*/ 	.word	0x000000ff
        /*0e6c*/ 	.word	0x00000070
        /*0e70*/ 	.short	0x0100
        /*0e72*/ 	.byte	0x07
	.zero		1


	//   ....[8]....
        /*0e74*/ 	.word	0x000003c0
        /*0e78*/ 	.word	0x000000ff
        /*0e7c*/ 	.word	0x00000020
        /*0e80*/ 	.short	0x0100
        /*0e82*/ 	.byte	0x07
	.zero		1


	//   ....[9]....
        /*0e84*/ 	.word	0x000003d0
        /*0e88*/ 	.word	0x000000ff
        /*0e8c*/ 	.word	0x00000078
        /*0e90*/ 	.short	0x0100
        /*0e92*/ 	.byte	0x07
	.zero		1


	//   ....[10]....
        /*0e94*/ 	.word	0x000003e0
        /*0e98*/ 	.word	0x000000ff
        /*0e9c*/ 	.word	0x00000028
        /*0ea0*/ 	.short	0x0100
        /*0ea2*/ 	.byte	0x07
	.zero		1


	//   ....[11]....
        /*0ea4*/ 	.word	0x000003f0
        /*0ea8*/ 	.word	0x000000ff
        /*0eac*/ 	.word	0x00000080
        /*0eb0*/ 	.short	0x0100
        /*0eb2*/ 	.byte	0x07
	.zero		1


	//   ....[12]....
        /*0eb4*/ 	.word	0x00000400
        /*0eb8*/ 	.word	0x000000ff
        /*0ebc*/ 	.word	0x00000030
        /*0ec0*/ 	.short	0x0100
        /*0ec2*/ 	.byte	0x07
	.zero		1


	//   ....[13]....
        /*0ec4*/ 	.word	0x00000410
        /*0ec8*/ 	.word	0x000000ff
        /*0ecc*/ 	.word	0x00000088
        /*0ed0*/ 	.short	0x0100
        /*0ed2*/ 	.byte	0x07
	.zero		1


	//   ....[14]....
        /*0ed4*/ 	.word	0x00000420
        /*0ed8*/ 	.word	0x000000ff
        /*0edc*/ 	.word	0x00000038
        /*0ee0*/ 	.short	0x0100
        /*0ee2*/ 	.byte	0x07
	.zero		1


	//   ....[15]....
        /*0ee4*/ 	.word	0x00000430
        /*0ee8*/ 	.word	0x000000ff
        /*0eec*/ 	.word	0x00000090
        /*0ef0*/ 	.short	0x0100
        /*0ef2*/ 	.byte	0x07
	.zero		1


	//   ....[16]....
        /*0ef4*/ 	.word	0x00000440
        /*0ef8*/ 	.word	0x000000ff
        /*0efc*/ 	.word	0x00000040
        /*0f00*/ 	.short	0x0100
        /*0f02*/ 	.byte	0x07
	.zero		1


	//   ....[17]....
        /*0f04*/ 	.word	0x00000450
        /*0f08*/ 	.word	0x000000ff
        /*0f0c*/ 	.word	0x00000098
        /*0f10*/ 	.short	0x0100
        /*0f12*/ 	.byte	0x07
	.zero		1


	//   ....[18]....
        /*0f14*/ 	.word	0x00000460
        /*0f18*/ 	.word	0x000000ff
        /*0f1c*/ 	.word	0x00000048
        /*0f20*/ 	.short	0x0100
        /*0f22*/ 	.byte	0x07
	.zero		1


	//   ....[19]....
        /*0f24*/ 	.word	0x00000470
        /*0f28*/ 	.word	0x000000ff
        /*0f2c*/ 	.word	0x000000a0
        /*0f30*/ 	.short	0x0100
        /*0f32*/ 	.byte	0x07
	.zero		1


	//   ....[20]....
        /*0f34*/ 	.word	0x00000480
        /*0f38*/ 	.word	0x000000ff
        /*0f3c*/ 	.word	0x00000050
        /*0f40*/ 	.short	0x0100
        /*0f42*/ 	.byte	0x07
	.zero		1


	//   ....[21]....
        /*0f44*/ 	.word	0x00000490
        /*0f48*/ 	.word	0x000000ff
        /*0f4c*/ 	.word	0x000000a8
        /*0f50*/ 	.short	0x0100
        /*0f52*/ 	.byte	0x07
	.zero		1


	//   ....[22]....
        /*0f54*/ 	.word	0x00000950
        /*0f58*/ 	.word	0x000000ff
        /*0f5c*/ 	.word	0x000000e0
        /*0f60*/ 	.short	0x0100
        /*0f62*/ 	.byte	0x07
	.zero		1


	//   ....[23]....
        /*0f64*/ 	.word	0x000009d0
        /*0f68*/ 	.word	0x000000ff
        /*0f6c*/ 	.word	0x000000e8
        /*0f70*/ 	.short	0x0100
        /*0f72*/ 	.byte	0x07
	.zero		1


	//   ....[24]....
        /*0f74*/ 	.word	0x00000a50
        /*0f78*/ 	.word	0x000000ff
        /*0f7c*/ 	.word	0x000000c0
        /*0f80*/ 	.short	0x0100
        /*0f82*/ 	.byte	0x0a
	.zero		1


	//   ....[25]....
        /*0f84*/ 	.word	0x00000a60
        /*0f88*/ 	.word	0x000000ff
        /*0f8c*/ 	.word	0x000000c8
        /*0f90*/ 	.short	0x0100
        /*0f92*/ 	.byte	0x0a
	.zero		1


	//   ....[26]....
        /*0f94*/ 	.word	0x00000a70
        /*0f98*/ 	.word	0x000000ff
        /*0f9c*/ 	.word	0x000000d0
        /*0fa0*/ 	.short	0x0100
        /*0fa2*/ 	.byte	0x0a
	.zero		1


	//   ....[27]....
        /*0fa4*/ 	.word	0x00000a80
        /*0fa8*/ 	.word	0x000000ff
        /*0fac*/ 	.word	0x000000d8
        /*0fb0*/ 	.short	0x0100
        /*0fb2*/ 	.byte	0x0a
	.zero		1


	//   ....[28]....
        /*0fb4*/ 	.word	0x00001930
        /*0fb8*/ 	.word	0x000000ff
        /*0fbc*/ 	.word	0xfffffff8
        /*0fc0*/ 	.short	0x010a
        /*0fc2*/ 	.byte	0x11
	.zero		1


	//   ....[29]....
        /*0fc4*/ 	.word	0x00002310
        /*0fc8*/ 	.word	0x000000ff
        /*0fcc*/ 	.word	0x00000000
        /*0fd0*/ 	.short	0x010a
        /*0fd2*/ 	.byte	0x06
	.zero		1


	//   ....[30]....
        /*0fd4*/ 	.word	0x00002350
        /*0fd8*/ 	.word	0x000000ff
        /*0fdc*/ 	.word	0x00000000
        /*0fe0*/ 	.short	0x010a
        /*0fe2*/ 	.byte	0x06
	.zero		1


	//   ....[31]....
        /*0fe4*/ 	.word	0x00003530
        /*0fe8*/ 	.word	0x000000ff
        /*0fec*/ 	.word	0x00000000
        /*0ff0*/ 	.short	0x010a
        /*0ff2*/ 	.byte	0x09
	.zero		1


	//   ....[32]....
        /*0ff4*/ 	.word	0x00003570
        /*0ff8*/ 	.word	0x000000ff
        /*0ffc*/ 	.word	0x00000000
        /*1000*/ 	.short	0x010a
        /*1002*/ 	.byte	0x09
	.zero		1


	//   ....[33]....
        /*1004*/ 	.word	0x00004630
        /*1008*/ 	.word	0x000000e5
        /*100c*/ 	.word	0x00000000
        /*1010*/ 	.short	0x0101
        /*1012*/ 	.byte	0x3f
	.zero		1


	//   ....[34]....
        /*1014*/ 	.word	0x000056f0
        /*1018*/ 	.word	0x000000e3
        /*101c*/ 	.word	0x00000000
        /*1020*/ 	.short	0x0101
        /*1022*/ 	.byte	0x1d
	.zero		1


	//   ....[35]....
        /*1024*/ 	.word	0x00005880
        /*1028*/ 	.word	0x00000018
        /*102c*/ 	.word	0x00000000
        /*1030*/ 	.short	0x0101
        /*1032*/ 	.byte	0x3f
	.zero		1


	//   ....[36]....
        /*1034*/ 	.word	0x00005940
        /*1038*/ 	.word	0x000000ff
        /*103c*/ 	.word	0x00000008
        /*1040*/ 	.short	0x010a
        /*1042*/ 	.byte	0x11
	.zero		1


	//   ....[37]....
        /*1044*/ 	.word	0x0000eb30
        /*1048*/ 	.word	0x00000003
        /*104c*/ 	.word	0x00000000
        /*1050*/ 	.short	0x0101
        /*1052*/ 	.byte	0x1d
	.zero		1


	//   ....[38]....
        /*1054*/ 	.word	0x0000f580
        /*1058*/ 	.word	0x0000000d
        /*105c*/ 	.word	0x00000058
        /*1060*/ 	.short	0x010a
        /*1062*/ 	.byte	0x3f
	.zero		1


	//   ....[39]....
        /*1064*/ 	.word	0x0000f950
        /*1068*/ 	.word	0x00000004
        /*106c*/ 	.word	0x000000e8
        /*1070*/ 	.short	0x0101
        /*1072*/ 	.byte	0x3f
	.zero		1


	//   ....[40]....
        /*1074*/ 	.word	0x00010150
        /*1078*/ 	.word	0x00000007
        /*107c*/ 	.word	0x00000000
        /*1080*/ 	.short	0x010a
        /*1082*/ 	.byte	0x3f
	.zero		1


	//   ....[41]....
        /*1084*/ 	.word	0x000101d0
        /*1088*/ 	.word	0x00000009
        /*108c*/ 	.word	0x00000000
        /*1090*/ 	.short	0x010a
        /*1092*/ 	.byte	0x3f
	.zero		1


	//   ....[42]....
        /*1094*/ 	.word	0x00010260
        /*1098*/ 	.word	0x00000006
        /*109c*/ 	.word	0x00000000
        /*10a0*/ 	.short	0x010a
        /*10a2*/ 	.byte	0x3f
	.zero		1


	//   ....[43]....
        /*10a4*/ 	.word	0x000102f0
        /*10a8*/ 	.word	0x00000009
        /*10ac*/ 	.word	0x00000000
        /*10b0*/ 	.short	0x010a
        /*10b2*/ 	.byte	0x3f
	.zero		1


	//   ....[44]....
        /*10b4*/ 	.word	0x00010380
        /*10b8*/ 	.word	0x00000006
        /*10bc*/ 	.word	0x00000000
        /*10c0*/ 	.short	0x010a
        /*10c2*/ 	.byte	0x3f
	.zero		1


	//   ....[45]....
        /*10c4*/ 	.word	0x00010410
        /*10c8*/ 	.word	0x00000009
        /*10cc*/ 	.word	0x00000000
        /*10d0*/ 	.short	0x010a
        /*10d2*/ 	.byte	0x3f
	.zero		1


	//   ....[46]....
        /*10d4*/ 	.word	0x000104a0
        /*10d8*/ 	.word	0x00000006
        /*10dc*/ 	.word	0x00000000
        /*10e0*/ 	.short	0x010a
        /*10e2*/ 	.byte	0x3f
	.zero		1


	//   ....[47]....
        /*10e4*/ 	.word	0x00010530
        /*10e8*/ 	.word	0x00000009
        /*10ec*/ 	.word	0x00000000
        /*10f0*/ 	.short	0x010a
        /*10f2*/ 	.byte	0x3f
	.zero		1


	//   ....[48]....
        /*10f4*/ 	.word	0x000105c0
        /*10f8*/ 	.word	0x00000006
        /*10fc*/ 	.word	0x00000000
        /*1100*/ 	.short	0x010a
        /*1102*/ 	.byte	0x3f
	.zero		1


	//   ....[49]....
        /*1104*/ 	.word	0x00010650
        /*1108*/ 	.word	0x00000009
        /*110c*/ 	.word	0x00000000
        /*1110*/ 	.short	0x010a
        /*1112*/ 	.byte	0x3f
	.zero		1


	//   ....[50]....
        /*1114*/ 	.word	0x000106e0
        /*1118*/ 	.word	0x00000003
        /*111c*/ 	.word	0x00000000
        /*1120*/ 	.short	0x010a
        /*1122*/ 	.byte	0x3f
	.zero		1


	//   ....[51]....
        /*1124*/ 	.word	0x00010750
        /*1128*/ 	.word	0x00000003
        /*112c*/ 	.word	0xfffffff8
        /*1130*/ 	.short	0x010a
        /*1132*/ 	.byte	0x3f
	.zero		1


	//   ....[52]....
        /*1134*/ 	.word	0x000107b0
        /*1138*/ 	.word	0x00000003
        /*113c*/ 	.word	0x00000000
        /*1140*/ 	.short	0x010a
        /*1142*/ 	.byte	0x3f
	.zero		1


	//   ....[53]....
        /*1144*/ 	.word	0x00010820
        /*1148*/ 	.word	0x00000000
        /*114c*/ 	.word	0x00000000
        /*1150*/ 	.short	0x010a
        /*1152*/ 	.byte	0x3f
	.zero		1


	//   ....[54]....
        /*1154*/ 	.word	0x00010890
        /*1158*/ 	.word	0x00000019
        /*115c*/ 	.word	0x00000008
        /*1160*/ 	.short	0x010a
        /*1162*/ 	.byte	0x3f
	.zero		1


	//   ....[55]....
        /*1164*/ 	.word	0x00010960
        /*1168*/ 	.word	0x0000000d
        /*116c*/ 	.word	0x00000058
        /*1170*/ 	.short	0x010a
        /*1172*/ 	.byte	0x3f
	.zero		1


	//   ....[56]....
        /*1174*/ 	.word	0x00010a40
        /*1178*/ 	.word	0x00000007
        /*117c*/ 	.word	0x00000000
        /*1180*/ 	.short	0x010a
        /*1182*/ 	.byte	0x3f
	.zero		1


	//   ....[57]....
        /*1184*/ 	.word	0x00010a90
        /*1188*/ 	.word	0x00000009
        /*118c*/ 	.word	0x00000000
        /*1190*/ 	.short	0x010a
        /*1192*/ 	.byte	0x3f
	.zero		1


	//   ....[58]....
        /*1194*/ 	.word	0x00010ae0
        /*1198*/ 	.word	0x00000006
        /*119c*/ 	.word	0x00000000
        /*11a0*/ 	.short	0x010a
        /*11a2*/ 	.byte	0x3f
	.zero		1


	//   ....[59]....
        /*11a4*/ 	.word	0x00010b30
        /*11a8*/ 	.word	0x00000009
        /*11ac*/ 	.word	0x00000000
        /*11b0*/ 	.short	0x010a
        /*11b2*/ 	.byte	0x3f
	.zero		1


	//   ....[60]....
        /*11b4*/ 	.word	0x00010b80
        /*11b8*/ 	.word	0x00000006
        /*11bc*/ 	.word	0x00000000
        /*11c0*/ 	.short	0x010a
        /*11c2*/ 	.byte	0x3f
	.zero		1


	//   ....[61]....
        /*11c4*/ 	.word	0x00010bd0
        /*11c8*/ 	.word	0x00000009
        /*11cc*/ 	.word	0x00000000
        /*11d0*/ 	.short	0x010a
        /*11d2*/ 	.byte	0x3f
	.zero		1


	//   ....[62]....
        /*11d4*/ 	.word	0x00010c20
        /*11d8*/ 	.word	0x00000006
        /*11dc*/ 	.word	0x00000000
        /*11e0*/ 	.short	0x010a
        /*11e2*/ 	.byte	0x3f
	.zero		1


	//   ....[63]....
        /*11e4*/ 	.word	0x00010c70
        /*11e8*/ 	.word	0x00000009
        /*11ec*/ 	.word	0x00000000
        /*11f0*/ 	.short	0x010a
        /*11f2*/ 	.byte	0x3f
	.zero		1


	//   ....[64]....
        /*11f4*/ 	.word	0x00010cc0
        /*11f8*/ 	.word	0x00000006
        /*11fc*/ 	.word	0x00000000
        /*1200*/ 	.short	0x010a
        /*1202*/ 	.byte	0x3f
	.zero		1


	//   ....[65]....
        /*1204*/ 	.word	0x00010d10
        /*1208*/ 	.word	0x00000009
        /*120c*/ 	.word	0x00000000
        /*1210*/ 	.short	0x010a
        /*1212*/ 	.byte	0x3f
	.zero		1


	//----- nvinfo : EIATTR_NUM_MBARRIERS
	.align		4
.L_30:
        /*1214*/ 	.byte	0x03, 0x38
        /*1216*/ 	.short	0x001c


	//----- nvinfo : EIATTR_EXIT_INSTR_OFFSETS
	.align		4
        /*1218*/ 	.byte	0x04, 0x1c
        /*121a*/ 	.short	(.L_32 - .L_31)


	//   ....[0]....
.L_31:
        /*121c*/ 	.word	0x00001670


	//   ....[1]....
        /*1220*/ 	.word	0x000016d0


	//   ....[2]....
        /*1224*/ 	.word	0x0000f240


	//   ....[3]....
        /*1228*/ 	.word	0x0000f270


	//   ....[4]....
        /*122c*/ 	.word	0x00010730


	//----- nvinfo : EIATTR_MAX_THREADS
	.align		4
.L_32:
        /*1230*/ 	.byte	0x04, 0x05
        /*1232*/ 	.short	(.L_34 - .L_33)
.L_33:
        /*1234*/ 	.word	0x00000180
        /*1238*/ 	.word	0x00000001
        /*123c*/ 	.word	0x00000001


	//----- nvinfo : EIATTR_CRS_STACK_SIZE
	.align		4
.L_34:
        /*1240*/ 	.byte	0x04, 0x1e
        /*1242*/ 	.short	(.L_36 - .L_35)
.L_35:
        /*1244*/ 	.word	0x00000000


	//----- nvinfo : EIATTR_CBANK_PARAM_SIZE
	.align		4
.L_36:
        /*1248*/ 	.byte	0x03, 0x19
        /*124a*/ 	.short	0x0470


	//----- nvinfo : EIATTR_PARAM_CBANK
	.align		4
        /*124c*/ 	.byte	0x04, 0x0a
        /*124e*/ 	.short	(.L_38 - .L_37)
	.align		4
.L_37:
        /*1250*/ 	.word	index@(.nv.constant0._ZN7cutlass13device_kernelINS_4gemm6kernel13GemmUniversalIN4cute5tupleIJiiiiEEENS1_10collective13CollectiveMmaINS1_37MainloopSm90TmaGmmaWarpSpecializedFP8ILi11ENS5_IJNS4_1CILi4EEENSA_ILi1EEESC_EEENS1_32KernelTmaWarpSpecializedPingpongEEENS5_IJNSA_ILi64EEENSA_ILi256EEESG_EEENS_12float_e5m2_tENS5_IJlSC_lEEESJ_SK_NS4_8TiledMMAINS4_8MMA_AtomIJNS4_4SM904GMMA31MMA_64x256x32_F32E5M2E5M2_SS_TNILNSO_7ScaleInE1ELSQ_1EEEEEENS4_6LayoutINS5_IJSC_SC_SC_EEENS5_IJNSA_ILi0EEESV_SV_EEEEENS5_IJNS4_10UnderscoreESY_SY_EEEEENS4_13SM90_TMA_LOADENS4_14ComposedLayoutINS4_7SwizzleILi2ELi4ELi3EEENS4_18smem_ptr_flag_bitsILi8EEENST_INS5_IJNSA_ILi8EEESG_EEENS5_IJSG_SC_EEEEEEEvNS4_8identityENS4_23SM90_TMA_LOAD_MULTICASTES1B_vS1C_EENS_8epilogue10collective6detail29Sm90TmaWarpSpecializedAdapterINS1G_15DefaultEpilogueISJ_SK_SK_NS1F_6thread17LinearCombinationISJ_Li1EffLNS1K_9ScaleType4KindE0ELNS_15FloatRoundStyleE2ESJ_EENS1_15EpilogueDefaultEEEEEvvEEEEvNT_6ParamsE)
        /*1254*/ 	.short	0x0210
        /*1256*/ 	.short	0x0470


	//----- nvinfo : EIATTR_SW_WAR
	.align		4
.L_38:
        /*1258*/ 	.byte	0x04, 0x36
        /*125a*/ 	.short	(.L_40 - .L_39)
.L_39:
        /*125c*/ 	.word	0x00000008
.L_40:


//--------------------- .nv.callgraph             --------------------------
	.section	.nv.callgraph,"",@"SHT_CUDA_CALLGRAPH"
	.align	4
	.sectionentsize	8
	.align		4
        /*0000*/ 	.word	0x00000000
	.align		4
        /*0004*/ 	.word	0xffffffff
	.align		4
        /*0008*/ 	.word	0x00000000
	.align		4
        /*000c*/ 	.word	0xfffffffe
	.align		4
        /*0010*/ 	.word	0x00000000
	.align		4
        /*0014*/ 	.word	0xfffffffd
	.align		4
        /*0018*/ 	.word	0x00000000
	.align		4
        /*001c*/ 	.word	0xfffffffc


//--------------------- .nv.constant4             --------------------------
	.section	.nv.constant4,"a",@progbits
	.align	8
	.align		8
.nv.constant4:
        /*0000*/ 	.dword	_ZN40_INTERNAL_d69cca75_4_k_cu_534d6aa7_237984cuda3std3__45__cpo5beginE
	.align		8
        /*0008*/ 	.dword	_ZN40_INTERNAL_d69cca75_4_k_cu_534d6aa7_237984cuda3std3__45__cpo3endE
	.align		8
        /*0010*/ 	.dword	_ZN40_INTERNAL_d69cca75_4_k_cu_534d6aa7_237984cuda3std3__45__cpo6cbeginE
	.align		8
        /*0018*/ 	.dword	_ZN40_INTERNAL_d69cca75_4_k_cu_534d6aa7_237984cuda3std3__45__cpo4cendE
	.align		8
        /*0020*/ 	.dword	_ZN40_INTERNAL_d69cca75_4_k_cu_534d6aa7_237984cuda3std3__442_GLOBAL__N__d69cca75_4_k_cu_534d6aa7_237986ignoreE
	.align		8
        /*0028*/ 	.dword	_ZN40_INTERNAL_d69cca75_4_k_cu_534d6aa7_237984cuda3std3__419piecewise_constructE
	.align		8
        /*0030*/ 	.dword	_ZN40_INTERNAL_d69cca75_4_k_cu_534d6aa7_237984cuda3std3__48in_placeE
	.align		8
        /*0038*/ 	.dword	_ZN40_INTERNAL_d69cca75_4_k_cu_534d6aa7_237984cuda3std6ranges3__45__cpo4swapE
	.align		8
        /*0040*/ 	.dword	_ZN40_INTERNAL_d69cca75_4_k_cu_534d6aa7_237984cuda3std6ranges3__45__cpo9iter_moveE
	.align		8
        /*0048*/ 	.dword	_ZN40_INTERNAL_d69cca75_4_k_cu_534d6aa7_237984cute7productE
	.align		8
        /*0050*/ 	.dword	_ZN40_INTERNAL_d69cca75_4_k_cu_534d6aa7_237984cute1_E


//--------------------- .text._ZN7cutlass13device_kernelINS_4gemm6kernel13GemmUniversalIN4cute5tupleIJiiiiEEENS1_10collective13CollectiveMmaINS1_37MainloopSm90TmaGmmaWarpSpecializedFP8ILi11ENS5_IJNS4_1CILi4EEENSA_ILi1EEESC_EEENS1_32KernelTmaWarpSpecializedPingpongEEENS5_IJNSA_ILi64EEENSA_ILi256EEESG_EEENS_12float_e5m2_tENS5_IJlSC_lEEESJ_SK_NS4_8TiledMMAINS4_8MMA_AtomIJNS4_4SM904GMMA31MMA_64x256x32_F32E5M2E5M2_SS_TNILNSO_7ScaleInE1ELSQ_1EEEEEENS4_6LayoutINS5_IJSC_SC_SC_EEENS5_IJNSA_ILi0EEESV_SV_EEEEENS5_IJNS4_10UnderscoreESY_SY_EEEEENS4_13SM90_TMA_LOADENS4_14ComposedLayoutINS4_7SwizzleILi2ELi4ELi3EEENS4_18smem_ptr_flag_bitsILi8EEENST_INS5_IJNSA_ILi8EEESG_EEENS5_IJSG_SC_EEEEEEEvNS4_8identityENS4_23SM90_TMA_LOAD_MULTICASTES1B_vS1C_EENS_8epilogue10collective6detail29Sm90TmaWarpSpecializedAdapterINS1G_15DefaultEpilogueISJ_SK_SK_NS1F_6thread17LinearCombinationISJ_Li1EffLNS1K_9ScaleType4KindE0ELNS_15FloatRoundStyleE2ESJ_EENS1_15EpilogueDefaultEEEEEvvEEEEvNT_6ParamsE --------------------------
	.section	.text._ZN7cutlass13device_kernelINS_4gemm6kernel13GemmUniversalIN4cute5tupleIJiiiiEEENS1_10collective13CollectiveMmaINS1_37MainloopSm90TmaGmmaWarpSpecializedFP8ILi11ENS5_IJNS4_1CILi4EEENSA_ILi1EEESC_EEENS1_32KernelTmaWarpSpecializedPingpongEEENS5_IJNSA_ILi64EEENSA_ILi256EEESG_EEENS_12float_e5m2_tENS5_IJlSC_lEEESJ_SK_NS4_8TiledMMAINS4_8MMA_AtomIJNS4_4SM904GMMA31MMA_64x256x32_F32E5M2E5M2_SS_TNILNSO_7ScaleInE1ELSQ_1EEEEEENS4_6LayoutINS5_IJSC_SC_SC_EEENS5_IJNSA_ILi0EEESV_SV_EEEEENS5_IJNS4_10UnderscoreESY_SY_EEEEENS4_13SM90_TMA_LOADENS4_14ComposedLayoutINS4_7SwizzleILi2ELi4ELi3EEENS4_18smem_ptr_flag_bitsILi8EEENST_INS5_IJNSA_ILi8EEESG_EEENS5_IJSG_SC_EEEEEEEvNS4_8identityENS4_23SM90_TMA_LOAD_MULTICASTES1B_vS1C_EENS_8epilogue10collective6detail29Sm90TmaWarpSpecializedAdapterINS1G_15DefaultEpilogueISJ_SK_SK_NS1F_6thread17LinearCombinationISJ_Li1EffLNS1K_9ScaleType4KindE0ELNS_15FloatRoundStyleE2ESJ_EENS1_15EpilogueDefaultEEEEEvvEEEEvNT_6ParamsE,"ax",@progbits
	.align	128
.text._ZN7cutlass13device_kernelINS_4gemm6kernel13GemmUniversalIN4cute5tupleIJiiiiEEENS1_10collective13CollectiveMmaINS1_37MainloopSm90TmaGmmaWarpSpecializedFP8ILi11ENS5_IJNS4_1CILi4EEENSA_ILi1EEESC_EEENS1_32KernelTmaWarpSpecializedPingpongEEENS5_IJNSA_ILi64EEENSA_ILi256EEESG_EEENS_12float_e5m2_tENS5_IJlSC_lEEESJ_SK_NS4_8TiledMMAINS4_8MMA_AtomIJNS4_4SM904GMMA31MMA_64x256x32_F32E5M2E5M2_SS_TNILNSO_7ScaleInE1ELSQ_1EEEEEENS4_6LayoutINS5_IJSC_SC_SC_EEENS5_IJNSA_ILi0EEESV_SV_EEEEENS5_IJNS4_10UnderscoreESY_SY_EEEEENS4_13SM90_TMA_LOADENS4_14ComposedLayoutINS4_7SwizzleILi2ELi4ELi3EEENS4_18smem_ptr_flag_bitsILi8EEENST_INS5_IJNSA_ILi8EEESG_EEENS5_IJSG_SC_EEEEEEEvNS4_8identityENS4_23SM90_TMA_LOAD_MULTICASTES1B_vS1C_EENS_8epilogue10collective6detail29Sm90TmaWarpSpecializedAdapterINS1G_15DefaultEpilogueISJ_SK_SK_NS1F_6thread17LinearCombinationISJ_Li1EffLNS1K_9ScaleType4KindE0ELNS_15FloatRoundStyleE2ESJ_EENS1_15EpilogueDefaultEEEEEvvEEEEvNT_6ParamsE:
        .type           _ZN7cutlass13device_kernelINS_4gemm6kernel13GemmUniversalIN4cute5tupleIJiiiiEEENS1_10collective13CollectiveMmaINS1_37MainloopSm90TmaGmmaWarpSpecializedFP8ILi11ENS5_IJNS4_1CILi4EEENSA_ILi1EEESC_EEENS1_32KernelTmaWarpSpecializedPingpongEEENS5_IJNSA_ILi64EEENSA_ILi256EEESG_EEENS_12float_e5m2_tENS5_IJlSC_lEEESJ_SK_NS4_8TiledMMAINS4_8MMA_AtomIJNS4_4SM904GMMA31MMA_64x256x32_F32E5M2E5M2_SS_TNILNSO_7ScaleInE1ELSQ_1EEEEEENS4_6LayoutINS5_IJSC_SC_SC_EEENS5_IJNSA_ILi0EEESV_SV_EEEEENS5_IJNS4_10UnderscoreESY_SY_EEEEENS4_13SM90_TMA_LOADENS4_14ComposedLayoutINS4_7SwizzleILi2ELi4ELi3EEENS4_18smem_ptr_flag_bitsILi8EEENST_INS5_IJNSA_ILi8EEESG_EEENS5_IJSG_SC_EEEEEEEvNS4_8identityENS4_23SM90_TMA_LOAD_MULTICASTES1B_vS1C_EENS_8epilogue10collective6detail29Sm90TmaWarpSpecializedAdapterINS1G_15DefaultEpilogueISJ_SK_SK_NS1F_6thread17LinearCombinationISJ_Li1EffLNS1K_9ScaleType4KindE0ELNS_15FloatRoundStyleE2ESJ_EENS1_15EpilogueDefaultEEEEEvvEEEEvNT_6ParamsE,@function
        .size           _ZN7cutlass13device_kernelINS_4gemm6kernel13GemmUniversalIN4cute5tupleIJiiiiEEENS1_10collective13CollectiveMmaINS1_37MainloopSm90TmaGmmaWarpSpecializedFP8ILi11ENS5_IJNS4_1CILi4EEENSA_ILi1EEESC_EEENS1_32KernelTmaWarpSpecializedPingpongEEENS5_IJNSA_ILi64EEENSA_ILi256EEESG_EEENS_12float_e5m2_tENS5_IJlSC_lEEESJ_SK_NS4_8TiledMMAINS4_8MMA_AtomIJNS4_4SM904GMMA31MMA_64x256x32_F32E5M2E5M2_SS_TNILNSO_7ScaleInE1ELSQ_1EEEEEENS4_6LayoutINS5_IJSC_SC_SC_EEENS5_IJNSA_ILi0EEESV_SV_EEEEENS5_IJNS4_10UnderscoreESY_SY_EEEEENS4_13SM90_TMA_LOADENS4_14ComposedLayoutINS4_7SwizzleILi2ELi4ELi3EEENS4_18smem_ptr_flag_bitsILi8EEENST_INS5_IJNSA_ILi8EEESG_EEENS5_IJSG_SC_EEEEEEEvNS4_8identityENS4_23SM90_TMA_LOAD_MULTICASTES1B_vS1C_EENS_8epilogue10collective6detail29Sm90TmaWarpSpecializedAdapterINS1G_15DefaultEpilogueISJ_SK_SK_NS1F_6thread17LinearCombinationISJ_Li1EffLNS1K_9ScaleType4KindE0ELNS_15FloatRoundStyleE2ESJ_EENS1_15EpilogueDefaultEEEEEvvEEEEvNT_6ParamsE,(.L_x_351 - _ZN7cutlass13device_kernelINS_4gemm6kernel13GemmUniversalIN4cute5tupleIJiiiiEEENS1_10collective13CollectiveMmaINS1_37MainloopSm90TmaGmmaWarpSpecializedFP8ILi11ENS5_IJNS4_1CILi4EEENSA_ILi1EEESC_EEENS1_32KernelTmaWarpSpecializedPingpongEEENS5_IJNSA_ILi64EEENSA_ILi256EEESG_EEENS_12float_e5m2_tENS5_IJlSC_lEEESJ_SK_NS4_8TiledMMAINS4_8MMA_AtomIJNS4_4SM904GMMA31MMA_64x256x32_F32E5M2E5M2_SS_TNILNSO_7ScaleInE1ELSQ_1EEEEEENS4_6LayoutINS5_IJSC_SC_SC_EEENS5_IJNSA_ILi0EEESV_SV_EEEEENS5_IJNS4_10UnderscoreESY_SY_EEEEENS4_13SM90_TMA_LOADENS4_14ComposedLayoutINS4_7SwizzleILi2ELi4ELi3EEENS4_18smem_ptr_flag_bitsILi8EEENST_INS5_IJNSA_ILi8EEESG_EEENS5_IJSG_SC_EEEEEEEvNS4_8identityENS4_23SM90_TMA_LOAD_MULTICASTES1B_vS1C_EENS_8epilogue10collective6detail29Sm90TmaWarpSpecializedAdapterINS1G_15DefaultEpilogueISJ_SK_SK_NS1F_6thread17LinearCombinationISJ_Li1EffLNS1K_9ScaleType4KindE0ELNS_15FloatRoundStyleE2ESJ_EENS1_15EpilogueDefaultEEEEEvvEEEEvNT_6ParamsE)
        .other          _ZN7cutlass13device_kernelINS_4gemm6kernel13GemmUniversalIN4cute5tupleIJiiiiEEENS1_10collective13CollectiveMmaINS1_37MainloopSm90TmaGmmaWarpSpecializedFP8ILi11ENS5_IJNS4_1CILi4EEENSA_ILi1EEESC_EEENS1_32KernelTmaWarpSpecializedPingpongEEENS5_IJNSA_ILi64EEENSA_ILi256EEESG_EEENS_12float_e5m2_tENS5_IJlSC_lEEESJ_SK_NS4_8TiledMMAINS4_8MMA_AtomIJNS4_4SM904GMMA31MMA_64x256x32_F32E5M2E5M2_SS_TNILNSO_7ScaleInE1ELSQ_1EEEEEENS4_6LayoutINS5_IJSC_SC_SC_EEENS5_IJNSA_ILi0EEESV_SV_EEEEENS5_IJNS4_10UnderscoreESY_SY_EEEEENS4_13SM90_TMA_LOADENS4_14ComposedLayoutINS4_7SwizzleILi2ELi4ELi3EEENS4_18smem_ptr_flag_bitsILi8EEENST_INS5_IJNSA_ILi8EEESG_EEENS5_IJSG_SC_EEEEEEEvNS4_8identityENS4_23SM90_TMA_LOAD_MULTICASTES1B_vS1C_EENS_8epilogue10collective6detail29Sm90TmaWarpSpecializedAdapterINS1G_15DefaultEpilogueISJ_SK_SK_NS1F_6thread17LinearCombinationISJ_Li1EffLNS1K_9ScaleType4KindE0ELNS_15FloatRoundStyleE2ESJ_EENS1_15EpilogueDefaultEEEEEvvEEEEvNT_6ParamsE,@"STO_CUDA_ENTRY STV_DEFAULT"
_ZN7cutlass13device_kernelINS_4gemm6kernel13GemmUniversalIN4cute5tupleIJiiiiEEENS1_10collective13CollectiveMmaINS1_37MainloopSm90TmaGmmaWarpSpecializedFP8ILi11ENS5_IJNS4_1CILi4EEENSA_ILi1EEESC_EEENS1_32KernelTmaWarpSpecializedPingpongEEENS5_IJNSA_ILi64EEENSA_ILi256EEESG_EEENS_12float_e5m2_tENS5_IJlSC_lEEESJ_SK_NS4_8TiledMMAINS4_8MMA_AtomIJNS4_4SM904GMMA31MMA_64x256x32_F32E5M2E5M2_SS_TNILNSO_7ScaleInE1ELSQ_1EEEEEENS4_6LayoutINS5_IJSC_SC_SC_EEENS5_IJNSA_ILi0EEESV_SV_EEEEENS5_IJNS4_10UnderscoreESY_SY_EEEEENS4_13SM90_TMA_LOADENS4_14ComposedLayoutINS4_7SwizzleILi2ELi4ELi3EEENS4_18smem_ptr_flag_bitsILi8EEENST_INS5_IJNSA_ILi8EEESG_EEENS5_IJSG_SC_EEEEEEEvNS4_8identityENS4_23SM90_TMA_LOAD_MULTICASTES1B_vS1C_EENS_8epilogue10collective6detail29Sm90TmaWarpSpecializedAdapterINS1G_15DefaultEpilogueISJ_SK_SK_NS1F_6thread17LinearCombinationISJ_Li1EffLNS1K_9ScaleType4KindE0ELNS_15FloatRoundStyleE2ESJ_EENS1_15EpilogueDefaultEEEEEvvEEEEvNT_6ParamsE:
[----:B------:R-:W0:Y:S02]  /*0000*/  LDC R1, c[0x0][0x28] ;  /* 0x00000a00ff017b82 */ /* 0x000e240000000800 */
[----:B0-----:R-:W-:Y:S01]  /*0010*/  VIADD R1, R1, 0xfffffee8 ;  /* 0xfffffee801017836 */ /* 0x001fe20000000000 */
[----:B------:R-:W0:Y:S01]  /*0020*/  S2R R2, SR_TID.X ;  /* 0x0000000000027919 */ /* 0x000e220000002100 */
[----:B------:R-:W-:Y:S01]  /*0030*/  ELECT P0, URZ, PT ;  /* 0x00000000003f782f */ /* 0x000fe20003800000 */
[----:B------:R-:W-:Y:S01]  /*0040*/  BSSY B0, `(.L_x_0) ;  /* 0x0000014000007945 */ /* 0x000fe20003800000 */
[--C-:B0-----:R-:W-:Y:S02]  /*0050*/  SHF.R.U32.HI R0, RZ, 0x5, R2.reuse ;  /* 0x00000005ff007819 */ /* 0x101fe40000011602 */
[----:B------:R-:W-:-:S03]  /*0060*/  SHF.R.U32.HI R5, RZ, 0x7, R2 ;  /* 0x00000007ff057819 */ /* 0x000fc60000011602 */
[----:B------:R-:W0:Y:S02]  /*0070*/  SHFL.IDX PT, R3, R0, RZ, 0x1f ;  /* 0x00001fff00037589 */ /* 0x000e2400000e0000 */
[----:B0-----:R-:W-:Y:S02]  /*0080*/  R2UR UR6, R3 ;  /* 0x00000000030672ca */ /* 0x001fe400000e0000 */
[----:B------:R0:W1:Y:S11]  /*0090*/  SHFL.IDX PT, R3, R5, RZ, 0x1f ;  /* 0x00001fff05037589 */ /* 0x00007600000e0000 */
[----:B------:R-:W-:-:S02]  /*00a0*/  USHF.R.S32.HI UR4, URZ, 0x1f, UR6 ;  /* 0x0000001f3f047899 */ /* 0x000fc40008011406 */
[----:B------:R-:W-:Y:S02]  /*00b0*/  ISETP.NE.OR P0, PT, RZ, UR6, !P0 ;  /* 0x00000006ff007c0c */ /* 0x000fe4000c705670 */
[----:B------:R-:W-:-:S04]  /*00c0*/  ULEA.HI UR4, UR4, UR6, URZ, 0x2 ;  /* 0x0000000604047291 */ /* 0x000fc8000f8f103f */
[----:B------:R-:W-:-:S04]  /*00d0*/  ULOP3.LUT UR4, UR4, 0xfffffffc, URZ, 0xc0, !UPT ;  /* 0xfffffffc04047892 */ /* 0x000fc8000f8ec03f */
[----:B------:R-:W-:-:S03]  /*00e0*/  UIADD3 UR6, UR6, -UR4, URZ ;  /* 0x8000000406067290 */ /* 0x000fc6000fffe03f */
[----:B01----:R-:W-:Y:S09]  /*00f0*/  @P0 BRA `(.L_x_1) ;  /* 0x0000000000200947 */ /* 0x003ff20003800000 */
[----:B------:R-:W-:Y:S02]  /*0100*/  ULDC.64 UR4, c[0x0][0x198] ;  /* 0x0000660000047ab9 */ /* 0x000fe40000000a00 */
[----:B------:R-:W-:Y:S02]  /*0110*/  UIADD3 UR8, UP0, UR4, 0xf0, URZ ;  /* 0x000000f004087890 */ /* 0x000fe4000ff1e03f */
[----:B------:R-:W-:Y:S02]  /*0120*/  UIADD3 UR4, UP1, UR4, 0x1f0, URZ ;  /* 0x000001f004047890 */ /* 0x000fe4000ff3e03f */
[----:B------:R-:W-:Y:S02]  /*0130*/  UIADD3.X UR9, URZ, UR5, URZ, UP0, !UPT ;  /* 0x000000053f097290 */ /* 0x000fe400087fe43f */
[----:B------:R-:W-:-:S07]  /*0140*/  UIADD3.X UR5, URZ, UR5, URZ, UP1, !UPT ;  /* 0x000000053f057290 */ /* 0x000fce0008ffe43f */
[----:B------:R0:W-:Y:S02]  /*0150*/  UTMACCTL.PF [UR8] ;  /* 0x00000000080079b9 */ /* 0x0001e40008040000 */
[----:B------:R0:W-:Y:S02]  /*0160*/  UTMACCTL.PF [UR4] ;  /* 0x00000000040079b9 */ /* 0x0001e40008040000 */
[----:B0-----:R-:W-:Y:S01]  /*0170*/  NOP ;  /* 0x0000000000007918 */ /* 0x001fe20000000000 */
.L_x_1:
[----:B------:R-:W-:Y:S05]  /*0180*/  BSYNC B0 ;  /* 0x0000000000007941 */ /* 0x000fea0003800000 */
.L_x_0:
[----:B------:R-:W0:Y:S01]  /*0190*/  SHFL.IDX PT, R6, R0, RZ, 0x1f ;  /* 0x00001fff00067589 */ /* 0x000e2200000e0000 */
[----:B------:R-:W-:Y:S01]  /*01a0*/  R2UR UR14, R3 ;  /* 0x00000000030e72ca */ /* 0x000fe200000e0000 */
[----:B------:R-:W-:Y:S01]  /*01b0*/  UISETP.NE.AND UP0, UPT, UR6, 0x3, UPT ;  /* 0x000000030600788c */ /* 0x000fe2000bf05270 */
[----:B------:R-:W-:-:S03]  /*01c0*/  SHF.R.S32.HI R3, RZ, 0x1f, R2 ;  /* 0x0000001fff037819 */ /* 0x000fc60000011402 */
[----:B------:R-:W-:-:S08]  /*01d0*/  UISETP.EQ.OR UP0, UPT, UR6, URZ, !UP0 ;  /* 0x0000003f0600728c */ /* 0x000fd0000c702670 */
[----:B------:R-:W-:Y:S02]  /*01e0*/  UIADD3 UR12, UR14, -0x1, URZ ;  /* 0xffffffff0e0c7890 */ /* 0x000fe4000fffe03f */
[----:B------:R-:W-:Y:S02]  /*01f0*/  UISETP.EQ.AND UP0, UPT, UR14, URZ, UP0 ;  /* 0x0000003f0e00728c */ /* 0x000fe40008702270 */
[----:B------:R-:W-:Y:S02]  /*0200*/  UISETP.GE.U32.AND UP1, UPT, UR12, 0x2, UPT ;  /* 0x000000020c00788c */ /* 0x000fe4000bf26070 */
[----:B------:R-:W-:Y:S01]  /*0210*/  USEL UR13, URZ, 0x1, !UP0 ;  /* 0x000000013f0d7887 */ /* 0x000fe2000c000000 */
[----:B0-----:R-:W-:-:S03]  /*0220*/  ISETP.NE.AND P0, PT, R6, RZ, PT ;  /* 0x000000ff0600720c */ /* 0x001fc60003f05270 */
[----:B------:R-:W-:-:S10]  /*0230*/  USEL UR13, UR13, 0x2, UP1 ;  /* 0x000000020d0d7887 */ /* 0x000fd40008800000 */
[----:B------:R-:W-:Y:S05]  /*0240*/  @P0 BRA `(.L_x_2) ;  /* 0x00000000009c0947 */ /* 0x000fea0003800000 */
[----:B------:R-:W-:Y:S01]  /*0250*/  ELECT P0, URZ, PT ;  /* 0x00000000003f782f */ /* 0x000fe20003800000 */
[----:B------:R-:W-:-:S12]  /*0260*/  BSSY B0, `(.L_x_2) ;  /* 0x0000025000007945 */ /* 0x000fd80003800000 */
[----:B------:R-:W-:Y:S05]  /*0270*/  @!P0 BRA `(.L_x_3) ;  /* 0x00000000008c8947 */ /* 0x000fea0003800000 */
[----:B------:R-:W0:Y:S01]  /*0280*/  S2UR UR7, SR_CgaCtaId ;  /* 0x00000000000779c3 */ /* 0x000e220000008800 */
[----:B------:R-:W-:Y:S01]  /*0290*/  UMOV UR4, 0x400 ;  /* 0x0000040000047882 */ /* 0x000fe20000000000 */
[----:B------:R-:W-:Y:S01]  /*02a0*/  UMOV UR5, 0x1 ;  /* 0x0000000100057882 */ /* 0x000fe20000000000 */
[----:B------:R-:W-:Y:S02]  /*02b0*/  UMOV UR8, 0x4 ;  /* 0x0000000400087882 */ /* 0x000fe40000000000 */
[----:B------:R-:W-:-:S04]  /*02c0*/  UIADD3 UR8, -UR8, 0x100000, URZ ;  /* 0x0010000008087890 */ /* 0x000fc8000fffe13f */
[----:B------:R-:W-:Y:S02]  /*02d0*/  USHF.L.U32 UR9, UR8, 0xb, URZ ;  /* 0x0000000b08097899 */ /* 0x000fe4000800063f */
[----:B------:R-:W-:Y:S02]  /*02e0*/  USHF.L.U32 UR8, UR8, 0x1, URZ ;  /* 0x0000000108087899 */ /* 0x000fe4000800063f */
[----:B0-----:R-:W-:Y:S02]  /*02f0*/  ULEA UR7, UR7, UR4, 0x18 ;  /* 0x0000000407077291 */ /* 0x001fe4000f8ec03f */
[----:B------:R-:W-:-:S04]  /*0300*/  UIADD3 UR4, -UR5, 0x100000, URZ ;  /* 0x0010000005047890 */ /* 0x000fc8000fffe13f */
[----:B------:R-:W-:Y:S02]  /*0310*/  USHF.L.U32 UR5, UR4, 0xb, URZ ;  /* 0x0000000b04057899 */ /* 0x000fe4000800063f */
[----:B------:R-:W-:Y:S01]  /*0320*/  USHF.L.U32 UR4, UR4, 0x1, URZ ;  /* 0x0000000104047899 */ /* 0x000fe2000800063f */
[----:B------:R-:W0:Y:S11]  /*0330*/  FENCE.VIEW.ASYNC.S ;  /* 0x00000000000073c6 */ /* 0x000e360000000000 */
[----:B0-----:R0:W1:Y:S01]  /*0340*/  SYNCS.EXCH.64 URZ, [UR7], UR4 ;  /* 0x00000004073f75b2 */ /* 0x0010620008000100 */
[----:B------:R0:W2:Y:S01]  /*0350*/  SYNCS.EXCH.64 URZ, [UR7+0x58], UR8 ;  /* 0x00005808073f75b2 */ /* 0x0000a20008000100 */
[----:B------:R0:W3:Y:S01]  /*0360*/  SYNCS.EXCH.64 URZ, [UR7+0x8], UR4 ;  /* 0x00000804073f75b2 */ /* 0x0000e20008000100 */
[----:B------:R0:W4:Y:S01]  /*0370*/  SYNCS.EXCH.64 URZ, [UR7+0x60], UR8 ;  /* 0x00006008073f75b2 */ /* 0x0001220008000100 */
[----:B------:R0:W0:Y:S01]  /*0380*/  SYNCS.EXCH.64 URZ, [UR7+0x10], UR4 ;  /* 0x00001004073f75b2 */ /* 0x0000220008000100 */
        /* <DEDUP_REMOVED lines=17> */
[----:B------:R-:W-:Y:S01]  /*04a0*/  NOP ;  /* 0x0000000000007918 */ /* 0x000fe20000000000 */
.L_x_3:
[----:B0-----:R-:W-:Y:S05]  /*04b0*/  BSYNC B0 ;  /* 0x0000000000007941 */ /* 0x001fea0003800000 */
.L_x_2:
[----:B------:R-:W-:Y:S01]  /*04c0*/  LEA.HI R3, R3, R2, RZ, 0x7 ;  /* 0x0000000203037211 */ /* 0x000fe200078f38ff */
[----:B------:R-:W0:Y:S01]  /*04d0*/  SHFL.IDX PT, R8, R0, RZ, 0x1f ;  /* 0x00001fff00087589 */ /* 0x000e2200000e0000 */
[----:B------:R-:W5:Y:S01]  /*04e0*/  S2UR UR15, SR_CTAID.X ;  /* 0x00000000000f79c3 */ /* 0x000f620000002500 */
[----:B------:R-:W-:Y:S02]  /*04f0*/  ELECT P0, URZ, PT ;  /* 0x00000000003f782f */ /* 0x000fe40003800000 */
[----:B------:R-:W-:Y:S01]  /*0500*/  LOP3.LUT R3, R3, 0xffffff80, RZ, 0xc0, !PT ;  /* 0xffffff8003037812 */ /* 0x000fe200078ec0ff */
[----:B------:R5:W1:Y:S01]  /*0510*/  SHFL.IDX PT, R10, R0, RZ, 0x1f ;  /* 0x00001fff000a7589 */ /* 0x000a6200000e0000 */
[----:B------:R-:W-:Y:S01]  /*0520*/  SHF.R.S32.HI R9, RZ, 0x1f, R6 ;  /* 0x0000001fff097819 */ /* 0x000fe20000011406 */
[----:B------:R-:W-:Y:S01]  /*0530*/  ULDC UR4, c[0x0][0x150] ;  /* 0x0000540000047ab9 */ /* 0x000fe20000000800 */
[----:B------:R-:W-:Y:S01]  /*0540*/  ELECT P1, URZ, PT ;  /* 0x00000000003f782f */ /* 0x000fe20003820000 */
[----:B------:R-:W-:Y:S01]  /*0550*/  IMAD.IADD R3, R2, 0x1, -R3 ;  /* 0x0000000102037824 */ /* 0x000fe200078e0a03 */
[----:B------:R-:W-:Y:S01]  /*0560*/  LEA.HI R9, R9, R6, RZ, 0x2 ;  /* 0x0000000609097211 */ /* 0x000fe200078f10ff */
[----:B------:R-:W2:Y:S01]  /*0570*/  LDC R11, c[0x0][0x144] ;  /* 0x00005100ff0b7b82 */ /* 0x000ea20000000800 */
[----:B------:R-:W-:Y:S01]  /*0580*/  UMOV UR9, 0x80 ;  /* 0x0000008000097882 */ /* 0x000fe20000000000 */
[----:B------:R-:W-:Y:S01]  /*0590*/  NOP ;  /* 0x0000000000007918 */ /* 0x000fe20000000000 */
[----:B------:R-:W-:Y:S01]  /*05a0*/  SHF.R.S32.HI R12, RZ, 0x1f, R3 ;  /* 0x0000001fff0c7819 */ /* 0x000fe20000011403 */
[----:B------:R-:W-:Y:S01]  /*05b0*/  NOP ;  /* 0x0000000000007918 */ /* 0x000fe20000000000 */
[----:B------:R-:W-:-:S02]  /*05c0*/  LOP3.LUT R9, R9, 0x3ffffffc, RZ, 0xc0, !PT ;  /* 0x3ffffffc09097812 */ /* 0x000fc400078ec0ff */
[----:B------:R-:W-:Y:S01]  /*05d0*/  LEA.HI R4, R12, R3, RZ, 0x3 ;  /* 0x000000030c047211 */ /* 0x000fe200078f18ff */
[----:B------:R-:W3:Y:S01]  /*05e0*/  LDC R15, c[0x0][0x148] ;  /* 0x00005200ff0f7b82 */ /* 0x000ee20000000800 */
[----:B------:R-:W-:Y:S01]  /*05f0*/  ISETP.NE.AND P3, PT, RZ, UR14, PT ;  /* 0x0000000eff007c0c */ /* 0x000fe2000bf65270 */
[----:B------:R-:W-:Y:S01]  /*0600*/  IMAD.IADD R9, R6, 0x1, -R9 ;  /* 0x0000000106097824 */ /* 0x000fe200078e0a09 */
[--C-:B------:R-:W-:Y:S01]  /*0610*/  SHF.R.S32.HI R7, RZ, 0x3, R4.reuse ;  /* 0x00000003ff077819 */ /* 0x100fe20000011404 */
[----:B------:R-:W4:Y:S01]  /*0620*/  SHFL.IDX PT, R6, R5, RZ, 0x1f ;  /* 0x00001fff05067589 */ /* 0x000f2200000e0000 */
[----:B------:R-:W-:Y:S02]  /*0630*/  SHF.R.S32.HI R4, RZ, 0x1f, R4 ;  /* 0x0000001fff047819 */ /* 0x000fe40000011404 */
[----:B0-----:R-:W-:Y:S02]  /*0640*/  ISETP.NE.OR P0, PT, R8, RZ, !P0 ;  /* 0x000000ff0800720c */ /* 0x001fe40004705670 */
[----:B------:R-:W-:-:S02]  /*0650*/  LEA.HI R8, R4, R7, RZ, 0x2 ;  /* 0x0000000704087211 */ /* 0x000fc400078f10ff */
[----:B------:R-:W0:Y:S01]  /*0660*/  S2R R4, SR_CTAID.Y ;  /* 0x0000000000047919 */ /* 0x000e220000002600 */
[----:B-----5:R-:W-:Y:S02]  /*0670*/  I2FP.F32.U32 R0, UR15 ;  /* 0x0000000f00007c45 */ /* 0x020fe40008201000 */
[----:B------:R-:W-:Y:S02]  /*0680*/  LOP3.LUT R8, R8, 0xfffffffc, RZ, 0xc0, !PT ;  /* 0xfffffffc08087812 */ /* 0x000fe400078ec0ff */
[----:B-1----:R-:W-:Y:S01]  /*0690*/  ISETP.NE.OR P1, PT, R10, RZ, !P1 ;  /* 0x000000ff0a00720c */ /* 0x002fe20004f25670 */
[----:B------:R-:W-:Y:S01]  /*06a0*/  FMUL R0, R0, UR4 ;  /* 0x0000000400007c20 */ /* 0x000fe20008400000 */
[----:B------:R-:W-:Y:S01]  /*06b0*/  ULDC UR4, c[0x0][0x154] ;  /* 0x0000550000047ab9 */ /* 0x000fe20000000800 */
[----:B------:R-:W-:Y:S01]  /*06c0*/  IMAD.IADD R8, R7, 0x1, -R8 ;  /* 0x0000000107087824 */ /* 0x000fe200078e0a08 */
[----:B------:R-:W-:-:S03]  /*06d0*/  VOTEU.ALL UP0, P0 ;  /* 0x00000000003f7886 */ /* 0x000fc60000000000 */
[----:B------:R-:W1:Y:S01]  /*06e0*/  F2I.U32.TRUNC.NTZ R0, R0 ;  /* 0x0000000000007305 */ /* 0x000e62000020f000 */
[----:B------:R-:W-:Y:S01]  /*06f0*/  IMAD R8, R9, 0x4, R8 ;  /* 0x0000000409087824 */ /* 0x000fe200078e0208 */
[----:B------:R-:W5:Y:S01]  /*0700*/  @!UP0 S2UR UR8, SR_CgaCtaId ;  /* 0x00000000000889c3 */ /* 0x000f620000008800 */
[----:B------:R-:W-:Y:S01]  /*0710*/  @!UP0 UMOV UR7, 0x400 ;  /* 0x0000040000078882 */ /* 0x000fe20000000000 */
[----:B----4-:R-:W-:Y:S02]  /*0720*/  R2UR UR17, R6 ;  /* 0x00000000061172ca */ /* 0x010fe400000e0000 */
[----:B------:R-:W-:Y:S01]  /*0730*/  VOTEU.ALL UP1, P1 ;  /* 0x00000000003f7886 */ /* 0x000fe20000820000 */
[----:B------:R-:W-:Y:S01]  /*0740*/  SHF.R.S32.HI R7, RZ, 0x1f, R8 ;  /* 0x0000001fff077819 */ /* 0x000fe20000011408 */
[----:B------:R-:W-:Y:S01]  /*0750*/  VOTEU.ALL UP2, P1 ;  /* 0x00000000003f7886 */ /* 0x000fe20000840000 */
[----:B------:R-:W-:Y:S01]  /*0760*/  VOTEU.ALL UP3, P1 ;  /* 0x00000000003f7886 */ /* 0x000fe20000860000 */
[----:B------:R-:W-:Y:S01]  /*0770*/  VOTEU.ALL UP4, P1 ;  /* 0x00000000003f7886 */ /* 0x000fe20000880000 */
[----:B------:R-:W-:Y:S01]  /*0780*/  LEA.HI R7, R7, R8, RZ, 0x2 ;  /* 0x0000000807077211 */ /* 0x000fe200078f10ff */
[----:B------:R-:W4:Y:S01]  /*0790*/  @!UP1 S2UR UR11, SR_CgaCtaId ;  /* 0x00000000000b99c3 */ /* 0x000f220000008800 */
[----:B------:R-:W-:Y:S01]  /*07a0*/  @!UP1 UMOV UR10, 0x400 ;  /* 0x00000400000a9882 */ /* 0x000fe20000000000 */
[----:B------:R-:W-:Y:S01]  /*07b0*/  VOTEU.ALL UP5, P1 ;  /* 0x00000000003f7886 */ /* 0x000fe200008a0000 */
[----:B-1----:R-:W-:Y:S01]  /*07c0*/  IMAD.MOV R14, RZ, RZ, -R0 ;  /* 0x000000ffff0e7224 */ /* 0x002fe200078e0a00 */
[----:B------:R-:W-:Y:S01]  /*07d0*/  LOP3.LUT R9, R7, 0xfffffffc, RZ, 0xc0, !PT ;  /* 0xfffffffc07097812 */ /* 0x000fe200078ec0ff */
[----:B------:R-:W-:-:S02]  /*07e0*/  IMAD.SHL.U32 R7, R8, 0x4, RZ ;  /* 0x0000000408077824 */ /* 0x000fc400078e00ff */
[----:B--2---:R-:W-:Y:S01]  /*07f0*/  IMAD R14, R11, R14, UR15 ;  /* 0x0000000f0b0e7e24 */ /* 0x004fe2000f8e020e */
[----:B0-----:R-:W-:Y:S01]  /*0800*/  I2FP.F32.U32 R0, R4 ;  /* 0x0000000400007245 */ /* 0x001fe20000201000 */
[C---:B------:R-:W-:Y:S01]  /*0810*/  IMAD.IADD R9, R8.reuse, 0x1, -R9 ;  /* 0x0000000108097824 */ /* 0x040fe200078e0a09 */
[----:B------:R-:W-:Y:S02]  /*0820*/  LOP3.LUT R13, R8, 0xc, R7, 0x78, !PT ;  /* 0x0000000c080d7812 */ /* 0x000fe400078e7807 */
[----:B------:R-:W0:Y:S01]  /*0830*/  LDC R8, c[0x0][0x140] ;  /* 0x00005000ff087b82 */ /* 0x000e220000000800 */
[----:B------:R-:W-:Y:S01]  /*0840*/  FMUL R0, R0, UR4 ;  /* 0x0000000400007c20 */ /* 0x000fe20008400000 */
[----:B------:R-:W-:Y:S01]  /*0850*/  ISETP.NE.AND P2, PT, R9, R14, PT ;  /* 0x0000000e0900720c */ /* 0x000fe20003f45270 */
[----:B------:R-:W-:Y:S01]  /*0860*/  UMOV UR4, 0x20 ;  /* 0x0000002000047882 */ /* 0x000fe20000000000 */
[----:B-----5:R-:W-:Y:S01]  /*0870*/  @!UP0 ULEA UR7, UR8, UR7, 0x18 ;  /* 0x0000000708078291 */ /* 0x020fe2000f8ec03f */
[----:B------:R1:W-:Y:S01]  /*0880*/  STL [R1+0x80], R13 ;  /* 0x0000800d01007387 */ /* 0x0003e20000100800 */
[----:B------:R-:W-:-:S04]  /*0890*/  @!UP0 UIADD3 UR4, -UR4, 0x100000, URZ ;  /* 0x0010000004048890 */ /* 0x000fc8000fffe13f */
[----:B------:R-:W-:Y:S02]  /*08a0*/  @!UP0 USHF.L.U32 UR5, UR4, 0xb, URZ ;  /* 0x0000000b04058899 */ /* 0x000fe4000800063f */
[----:B------:R-:W-:Y:S01]  /*08b0*/  @!UP0 USHF.L.U32 UR4, UR4, 0x1, URZ ;  /* 0x0000000104048899 */ /* 0x000fe2000800063f */
[----:B------:R-:W2:Y:S01]  /*08c0*/  F2I.U32.TRUNC.NTZ R0, R0 ;  /* 0x0000000000007305 */ /* 0x000ea2000020f000 */
[----:B------:R-:W-:-:S04]  /*08d0*/  @!UP1 UIADD3 UR8, -UR9, 0x100000, URZ ;  /* 0x0010000009089890 */ /* 0x000fc8000fffe13f */
[----:B------:R-:W-:Y:S02]  /*08e0*/  @!UP1 USHF.L.U32 UR9, UR8, 0xb, URZ ;  /* 0x0000000b08099899 */ /* 0x000fe4000800063f */
[----:B------:R-:W-:Y:S01]  /*08f0*/  @!UP1 USHF.L.U32 UR8, UR8, 0x1, URZ ;  /* 0x0000000108089899 */ /* 0x000fe2000800063f */
[----:B------:R-:W-:Y:S01]  /*0900*/  VOTEU.ALL UP0, P0 ;  /* 0x00000000003f7886 */ /* 0x000fe20000000000 */
[----:B----4-:R-:W-:Y:S01]  /*0910*/  @!UP1 ULEA UR10, UR11, UR10, 0x18 ;  /* 0x0000000a0b0a9291 */ /* 0x010fe2000f8ec03f */
[----:B------:R-:W-:Y:S01]  /*0920*/  VOTEU.ALL UP1, P0 ;  /* 0x00000000003f7886 */ /* 0x000fe20000020000 */
[----:B------:R-:W-:Y:S01]  /*0930*/  LOP3.LUT P0, RZ, R3, 0x7, RZ, 0xc0, !PT ;  /* 0x0000000703ff7812 */ /* 0x000fe2000780c0ff */
[----:B------:R-:W4:Y:S02]  /*0940*/  FENCE.VIEW.ASYNC.S ;  /* 0x00000000000073c6 */ /* 0x000f240000000000 */
[----:B----4-:R1:W4:Y:S01]  /*0950*/  @!UP0 SYNCS.EXCH.64 URZ, [UR7+0xe0], UR4 ;  /* 0x0000e004073f85b2 */ /* 0x0103220008000100 */
[----:B------:R-:W-:Y:S01]  /*0960*/  ISETP.LT.U32.AND P0, PT, R13, 0x4, !P0 ;  /* 0x000000040d00780c */ /* 0x000fe20004701070 */
[----:B--2---:R-:W-:Y:S01]  /*0970*/  IMAD.MOV R16, RZ, RZ, -R0 ;  /* 0x000000ffff107224 */ /* 0x004fe200078e0a00 */
[----:B------:R-:W-:-:S02]  /*0980*/  @P2 SHF.R.S32.HI R0, RZ, 0x1f, R13 ;  /* 0x0000001fff002819 */ /* 0x000fc4000001140d */
[----:B0-----:R-:W-:Y:S01]  /*0990*/  ISETP.EQ.U32.AND P1, PT, R8, 0x1, PT ;  /* 0x000000010800780c */ /* 0x001fe20003f22070 */
[----:B---3--:R-:W-:Y:S01]  /*09a0*/  IMAD R7, R15, R16, R4 ;  /* 0x000000100f077224 */ /* 0x008fe200078e0204 */
[----:B------:R-:W-:-:S04]  /*09b0*/  @P2 LEA.HI R0, R0, R13, RZ, 0x2 ;  /* 0x0000000d00002211 */ /* 0x000fc800078f10ff */
[----:B------:R-:W-:Y:S01]  /*09c0*/  @P2 SHF.R.S32.HI R0, RZ, 0x2, R0 ;  /* 0x00000002ff002819 */ /* 0x000fe20000011400 */
[----:B------:R1:W0:Y:S03]  /*09d0*/  @!UP1 SYNCS.EXCH.64 URZ, [UR7+0xe8], UR4 ;  /* 0x0000e804073f95b2 */ /* 0x0002260008000100 */
[----:B------:R-:W-:Y:S01]  /*09e0*/  @P2 ISETP.NE.AND P4, PT, R0, R7, PT ;  /* 0x000000070000220c */ /* 0x000fe20003f85270 */
[----:B------:R-:W-:Y:S01]  /*09f0*/  IMAD.MOV.U32 R0, RZ, RZ, 0x1 ;  /* 0x00000001ff007424 */ /* 0x000fe200078e00ff */
[----:B------:R-:W-:Y:S01]  /*0a00*/  SEL R7, RZ, 0x1, !P0 ;  /* 0x00000001ff077807 */ /* 0x000fe20004000000 */
[----:B------:R-:W-:Y:S01]  /*0a10*/  NOP ;  /* 0x0000000000007918 */ /* 0x000fe20000000000 */
[----:B------:R-:W-:-:S04]  /*0a20*/  @P2 SEL R0, RZ, 0x1, P4 ;  /* 0x00000001ff002807 */ /* 0x000fc80002000000 */
[----:B------:R-:W-:-:S05]  /*0a30*/  LOP3.LUT R0, R0, R7, RZ, 0xc0, !PT ;  /* 0x0000000700007212 */ /* 0x000fca00078ec0ff */
[----:B------:R1:W-:Y:S01]  /*0a40*/  STL [R1+0x78], R0 ;  /* 0x0000780001007387 */ /* 0x0003e20000100800 */
[----:B------:R1:W2:Y:S01]  /*0a50*/  @!UP2 SYNCS.EXCH.64 URZ, [UR10+0xc0], UR8 ;  /* 0x0000c0080a3fa5b2 */ /* 0x0002a20008000100 */
[----:B------:R1:W3:Y:S01]  /*0a60*/  @!UP3 SYNCS.EXCH.64 URZ, [UR10+0xc8], UR8 ;  /* 0x0000c8080a3fb5b2 */ /* 0x0002e20008000100 */
[----:B------:R1:W0:Y:S01]  /*0a70*/  @!UP4 SYNCS.EXCH.64 URZ, [UR10+0xd0], UR8 ;  /* 0x0000d0080a3fc5b2 */ /* 0x0002220008000100 */
[----:B------:R1:W0:Y:S01]  /*0a80*/  @!UP5 SYNCS.EXCH.64 URZ, [UR10+0xd8], UR8 ;  /* 0x0000d8080a3fd5b2 */ /* 0x0002220008000100 */
[----:B------:R-:W-:Y:S01]  /*0a90*/  NOP ;  /* 0x0000000000007918 */ /* 0x000fe20000000000 */
[----:B----4-:R-:W-:Y:S05]  /*0aa0*/  @!P1 BRA `(.L_x_4) ;  /* 0x0000000000089947 */ /* 0x010fea0003800000 */
[----:B0-23--:R-:W-:Y:S01]  /*0ab0*/  UCGABAR_ARV ;  /* 0x00000000000079c7 */ /* 0x00dfe20008000000 */
[----:B------:R-:W-:Y:S05]  /*0ac0*/  BRA `(.L_x_5) ;  /* 0x0000000000047947 */ /* 0x000fea0003800000 */
.L_x_4:
[----:B0-23--:R-:W-:Y:S01]  /*0ad0*/  NOP ;  /* 0x0000000000007918 */ /* 0x00dfe20000000000 */
.L_x_5:
[----:B-1----:R-:W-:Y:S01]  /*0ae0*/  ULDC.64 UR4, c[0x0][0x598] ;  /* 0x0001660000047ab9 */ /* 0x002fe20000000a00 */
[----:B------:R-:W-:Y:S01]  /*0af0*/  ULDC.64 UR22, c[0x0][0x208] ;  /* 0x0000820000167ab9 */ /* 0x000fe20000000a00 */
[----:B------:R-:W-:-:S04]  /*0b00*/  ISETP.NE.U32.AND P0, PT, RZ, UR4, PT ;  /* 0x00000004ff007c0c */ /* 0x000fc8000bf05070 */
[----:B------:R-:W-:-:S13]  /*0b10*/  ISETP.NE.AND.EX P0, PT, RZ, UR5, PT, P0 ;  /* 0x00000005ff007c0c */ /* 0x000fda000bf05300 */
[----:B------:R-:W-:Y:S05]  /*0b20*/  @!P0 BRA `(.L_x_6) ;  /* 0x0000000000208947 */ /* 0x000fea0003800000 */
[----:B------:R-:W0:Y:S02]  /*0b30*/  LDC.64 R6, c[0x0][0x598] ;  /* 0x00016600ff067b82 */ /* 0x000e240000000a00 */
[----:B0-----:R-:W2:Y:S02]  /*0b40*/  LDG.E.64 R6, desc[UR22][R6.64] ;  /* 0x0000001606067981 */ /* 0x001ea4000c1e1b00 */
[----:B--2---:R-:W-:-:S04]  /*0b50*/  ISETP.NE.U32.AND P0, PT, R6, RZ, PT ;  /* 0x000000ff0600720c */ /* 0x004fc80003f05070 */
[----:B------:R-:W-:-:S13]  /*0b60*/  ISETP.NE.AND.EX P0, PT, R7, RZ, PT, P0 ;  /* 0x000000ff0700720c */ /* 0x000fda0003f05300 */
[----:B------:R-:W-:Y:S05]  /*0b70*/  @!P0 BRA `(.L_x_6) ;  /* 0x00000000000c8947 */ /* 0x000fea0003800000 */
[----:B------:R-:W2:Y:S02]  /*0b80*/  LD.E R6, desc[UR22][R6.64] ;  /* 0x0000001606067980 */ /* 0x000ea4000c101900 */
[----:B--2---:R-:W-:Y:S01]  /*0b90*/  R2UR UR24, R6 ;  /* 0x00000000061872ca */ /* 0x004fe200000e0000 */
[----:B------:R-:W-:-:S14]  /*0ba0*/  BRA `(.L_x_7) ;  /* 0x0000000000247947 */ /* 0x000fdc0003800000 */
.L_x_6:
[----:B------:R-:W-:Y:S02]  /*0bb0*/  ULDC.64 UR4, c[0x0][0x588] ;  /* 0x0001620000047ab9 */ /* 0x000fe40000000a00 */
[----:B------:R-:W-:-:S04]  /*0bc0*/  ISETP.NE.U32.AND P0, PT, RZ, UR4, PT ;  /* 0x00000004ff007c0c */ /* 0x000fc8000bf05070 */
[----:B------:R-:W-:-:S13]  /*0bd0*/  ISETP.NE.AND.EX P0, PT, RZ, UR5, PT, P0 ;  /* 0x00000005ff007c0c */ /* 0x000fda000bf05300 */
[----:B------:R-:W-:Y:S05]  /*0be0*/  @!P0 BRA `(.L_x_8) ;  /* 0x0000000000108947 */ /* 0x000fea0003800000 */
[----:B------:R-:W0:Y:S02]  /*0bf0*/  LDC.64 R6, c[0x0][0x588] ;  /* 0x00016200ff067b82 */ /* 0x000e240000000a00 */
[----:B0-----:R-:W2:Y:S02]  /*0c00*/  LDG.E R6, desc[UR22][R6.64] ;  /* 0x0000001606067981 */ /* 0x001ea4000c1e1900 */
[----:B--2---:R-:W-:Y:S01]  /*0c10*/  R2UR UR24, R6 ;  /* 0x00000000061872ca */ /* 0x004fe200000e0000 */
[----:B------:R-:W-:-:S14]  /*0c20*/  BRA `(.L_x_7) ;  /* 0x0000000000047947 */ /* 0x000fdc0003800000 */
.L_x_8:
[----:B------:R-:W-:-:S05]  /*0c30*/  ULDC UR24, c[0x0][0x580] ;  /* 0x0001600000187ab9 */ /* 0x000fca0000000800 */
.L_x_7:
[----:B------:R-:W-:Y:S02]  /*0c40*/  ULDC.64 UR4, c[0x0][0x5a0] ;  /* 0x0001680000047ab9 */ /* 0x000fe40000000a00 */
        /* <DEDUP_REMOVED lines=11> */
.L_x_9:
        /* <DEDUP_REMOVED lines=8> */
.L_x_11:
[----:B------:R-:W-:-:S05]  /*0d80*/  ULDC UR25, c[0x0][0x584] ;  /* 0x0001610000197ab9 */ /* 0x000fca0000000800 */
.L_x_10:
[----:B------:R-:W0:Y:S01]  /*0d90*/  LDC R0, c[0x0][0x65c] ;  /* 0x00019700ff007b82 */ /* 0x000e220000000800 */
[----:B------:R-:W-:Y:S01]  /*0da0*/  IMAD.U32 R6, RZ, RZ, UR15 ;  /* 0x0000000fff067e24 */ /* 0x000fe2000f8e00ff */
[----:B------:R-:W-:Y:S01]  /*0db0*/  UISETP.NE.AND UP0, UPT, UR14, 0x2, UPT ;  /* 0x000000020e00788c */ /* 0x000fe2000bf05270 */
[----:B------:R-:W-:Y:S01]  /*0dc0*/  IMAD.MOV.U32 R7, RZ, RZ, RZ ;  /* 0x000000ffff077224 */ /* 0x000fe200078e00ff */
[----:B------:R-:W-:Y:S01]  /*0dd0*/  ULDC UR7, c[0x0][0x28c] ;  /* 0x0000a30000077ab9 */ /* 0x000fe20000000800 */
[----:B------:R-:W-:Y:S01]  /*0de0*/  UMOV UR5, URZ ;  /* 0x0000003f00057c82 */ /* 0x000fe20008000000 */
[----:B------:R-:W-:Y:S02]  /*0df0*/  UIADD3 UR7, UR7, 0x3f, URZ ;  /* 0x0000003f07077890 */ /* 0x000fe4000fffe03f */
[----:B------:R-:W-:Y:S01]  /*0e00*/  PLOP3.LUT P0, PT, PT, PT, UP0, 0x80, 0x0 ;  /* 0x000000000000781c */ /* 0x000fe20003f0f008 */
[----:B------:R-:W-:Y:S01]  /*0e10*/  UMOV UR4, URZ ;  /* 0x0000003f00047c82 */ /* 0x000fe20008000000 */
[----:B------:R-:W-:Y:S01]  /*0e20*/  USHF.R.S32.HI UR10, URZ, 0x1f, UR7 ;  /* 0x0000001f3f0a7899 */ /* 0x000fe20008011407 */
[----:B------:R-:W-:-:S03]  /*0e30*/  ULDC.64 UR18, c[0x0][0x650] ;  /* 0x0001940000127ab9 */ /* 0x000fc60000000a00 */
[----:B------:R-:W-:-:S04]  /*0e40*/  ULEA.HI UR10, UR10, UR7, URZ, 0x6 ;  /* 0x000000070a0a7291 */ /* 0x000fc8000f8f303f */
[----:B------:R-:W-:Y:S01]  /*0e50*/  USHF.R.S32.HI UR14, URZ, 0x6, UR10 ;  /* 0x000000063f0e7899 */ /* 0x000fe2000801140a */
[----:B0-----:R-:W-:-:S13]  /*0e60*/  ISETP.NE.AND P2, PT, R0, 0x1, PT ;  /* 0x000000010000780c */ /* 0x001fda0003f45270 */
[----:B------:R-:W0:Y:S01]  /*0e70*/  @P2 LDC R9, c[0x0][0x10] ;  /* 0x00000400ff092b82 */ /* 0x000e220000000800 */
[----:B------:R-:W-:-:S07]  /*0e80*/  @P2 IMAD.MOV.U32 R5, RZ, RZ, RZ ;  /* 0x000000ffff052224 */ /* 0x000fce00078e00ff */
[----:B------:R-:W1:Y:S01]  /*0e90*/  @!P2 LDC R11, c[0x0][0xc] ;  /* 0x00000300ff0bab82 */ /* 0x000e620000000800 */
[----:B------:R-:W-:Y:S01]  /*0ea0*/  ULDC UR8, c[0x0][0xc] ;  /* 0x0000030000087ab9 */ /* 0x000fe20000000800 */
[----:B------:R-:W-:Y:S01]  /*0eb0*/  ULDC UR9, c[0x0][0x10] ;  /* 0x0000040000097ab9 */ /* 0x000fe20000000800 */
[----:B------:R-:W-:Y:S01]  /*0ec0*/  ULDC UR7, c[0x0][0x14] ;  /* 0x0000050000077ab9 */ /* 0x000fe20000000800 */
[----:B------:R-:W-:-:S04]  /*0ed0*/  UIMAD.WIDE.U32 UR8, UR8, UR9, URZ ;  /* 0x00000009080872a5 */ /* 0x000fc8000f8e003f */
[----:B------:R-:W-:Y:S01]  /*0ee0*/  UIMAD.WIDE.U32 UR20, UR8, UR7, URZ ;  /* 0x00000007081472a5 */ /* 0x000fe2000f8e003f */
[----:B0-----:R-:W-:Y:S01]  /*0ef0*/  @P2 IMAD.WIDE.U32 R8, R9, UR15, R4 ;  /* 0x0000000f09082c25 */ /* 0x001fe2000f8e0004 */
[----:B------:R-:W-:-:S03]  /*0f00*/  UIMAD UR15, UR9, UR7, URZ ;  /* 0x00000007090f72a4 */ /* 0x000fc6000f8e023f */
[----:B------:R-:W-:Y:S01]  /*0f10*/  @P2 IMAD.MOV.U32 R13, RZ, RZ, R8 ;  /* 0x000000ffff0d2224 */ /* 0x000fe200078e0008 */
[----:B------:R-:W-:Y:S01]  /*0f20*/  UIADD3 UR15, UR21, UR15, URZ ;  /* 0x0000000f150f7290 */ /* 0x000fe2000fffe03f */
[----:B-1----:R-:W-:-:S04]  /*0f30*/  @!P2 IMAD.WIDE.U32 R6, R4, R11, R6 ;  /* 0x0000000b0406a225 */ /* 0x002fc800078e0006 */
[----:B------:R-:W-:Y:S02]  /*0f40*/  @P2 IMAD.MOV.U32 R11, RZ, RZ, RZ ;  /* 0x000000ffff0b2224 */ /* 0x000fe400078e00ff */
[----:B------:R-:W-:Y:S02]  /*0f50*/  @!P2 IMAD.MOV.U32 R13, RZ, RZ, R6 ;  /* 0x000000ffff0da224 */ /* 0x000fe400078e0006 */
[----:B------:R-:W-:Y:S02]  /*0f60*/  @P2 IMAD.IADD R10, R9, 0x1, R11 ;  /* 0x00000001090a2824 */ /* 0x000fe400078e020b */
[----:B------:R-:W-:Y:S01]  /*0f70*/  @!P2 IMAD.MOV.U32 R10, RZ, RZ, R7 ;  /* 0x000000ffff0aa224 */ /* 0x000fe200078e0007 */
[----:B------:R0:W-:Y:S01]  /*0f80*/  STL [R1+0x88], R13 ;  /* 0x0000880d01007387 */ /* 0x0001e20000100800 */
[----:B------:R-:W-:Y:S02]  /*0f90*/  IMAD.MOV.U32 R17, RZ, RZ, R13 ;  /* 0x000000ffff117224 */ /* 0x000fe400078e000d */
[----:B------:R-:W-:Y:S01]  /*0fa0*/  IMAD.MOV.U32 R22, RZ, RZ, R10 ;  /* 0x000000ffff167224 */ /* 0x000fe200078e000a */
[----:B------:R0:W-:Y:S01]  /*0fb0*/  STL [R1+0x84], R10 ;  /* 0x0000840a01007387 */ /* 0x0001e20000100800 */
[----:B------:R-:W-:Y:S05]  /*0fc0*/  @P0 BRA `(.L_x_12) ;  /* 0x0000000000280947 */ /* 0x000fea0003800000 */
[----:B------:R-:W-:Y:S01]  /*0fd0*/  IADD3 R17, P0, R17, UR20, RZ ;  /* 0x0000001411117c10 */ /* 0x000fe2000ff1e0ff */
[----:B------:R-:W-:Y:S02]  /*0fe0*/  UISETP.GE.U32.AND UP0, UPT, UR14, 0xb, UPT ;  /* 0x0000000b0e00788c */ /* 0x000fe4000bf06070 */
[----:B------:R-:W-:Y:S01]  /*0ff0*/  UIMAD.WIDE.U32 UR4, UR14, -0x45d1745d, URZ ;  /* 0xba2e8ba30e0478a5 */ /* 0x000fe2000f8e003f */
[----:B------:R-:W-:Y:S01]  /*1000*/  IADD3.X R22, R22, UR15, RZ, P0, !PT ;  /* 0x0000000f16167c10 */ /* 0x000fe200087fe4ff */
[----:B------:R1:W-:Y:S02]  /*1010*/  STL [R1+0x88], R17 ;  /* 0x0000881101007387 */ /* 0x0003e40000100800 */
[----:B------:R-:W-:Y:S02]  /*1020*/  USHF.R.U32.HI UR5, URZ, 0x3, UR5 ;  /* 0x000000033f057899 */ /* 0x000fe40008011605 */
[----:B------:R1:W-:Y:S01]  /*1030*/  STL [R1+0x84], R22 ;  /* 0x0000841601007387 */ /* 0x0003e20000100800 */
[----:B------:R-:W-:-:S02]  /*1040*/  UMOV UR4, URZ ;  /* 0x0000003f00047c82 */ /* 0x000fc40008000000 */
[----:B------:R-:W-:Y:S02]  /*1050*/  @UP0 ULOP3.LUT UR4, UR5, 0x1, URZ, 0xc0, !UPT ;  /* 0x0000000105040892 */ /* 0x000fe4000f8ec03f */
[----:B------:R-:W-:-:S12]  /*1060*/  UIMAD UR5, UR5, -0xb, UR14 ;  /* 0xfffffff5050578a4 */ /* 0x000fd8000f8e020e */
.L_x_12:
[----:B------:R-:W-:Y:S01]  /*1070*/  IMAD.MOV.U32 R8, RZ, RZ, -0x1 ;  /* 0xffffffffff087424 */ /* 0x000fe200078e00ff */
[----:B------:R-:W-:Y:S01]  /*1080*/  ISETP.GE.U32.AND P0, PT, R17, UR18, PT ;  /* 0x0000001211007c0c */ /* 0x000fe2000bf06070 */
[----:B------:R-:W-:Y:S01]  /*1090*/  IMAD.MOV.U32 R6, RZ, RZ, -0x1 ;  /* 0xffffffffff067424 */ /* 0x000fe200078e00ff */
[----:B------:R-:W-:Y:S01]  /*10a0*/  PRMT R0, RZ, 0x7610, R0 ;  /* 0x00007610ff007816 */ /* 0x000fe20000000000 */
[----:B------:R-:W-:Y:S01]  /*10b0*/  IMAD.MOV.U32 R7, RZ, RZ, -0x1 ;  /* 0xffffffffff077424 */ /* 0x000fe200078e00ff */
[----:B------:R2:W-:Y:S01]  /*10c0*/  STL [R1+0x8c], R8 ;  /* 0x00008c0801007387 */ /* 0x0005e20000100800 */
[----:B------:R-:W-:-:S03]  /*10d0*/  ISETP.GE.U32.AND.EX P0, PT, R22, UR19, PT, P0 ;  /* 0x0000001316007c0c */ /* 0x000fc6000bf06100 */
[----:B------:R2:W-:Y:S04]  /*10e0*/  STL [R1+0x7c], R6 ;  /* 0x00007c0601007387 */ /* 0x0005e80000100800 */
[----:B------:R2:W-:Y:S06]  /*10f0*/  STL [R1+0x90], R7 ;  /* 0x0000900701007387 */ /* 0x0005ec0000100800 */
[----:B------:R-:W-:Y:S05]  /*1100*/  @P0 BRA `(.L_x_13) ;  /* 0x0000000400380947 */ /* 0x000fea0003800000 */
[----:B------:R-:W3:Y:S01]  /*1110*/  LDC.64 R18, c[0x0][0x628] ;  /* 0x00018a00ff127b82 */ /* 0x000ee20000000a00 */
[----:B--2---:R-:W-:Y:S02]  /*1120*/  IMAD.MOV.U32 R6, RZ, RZ, R17 ;  /* 0x000000ffff067224 */ /* 0x004fe400078e0011 */
[----:B------:R-:W-:-:S05]  /*1130*/  IMAD.MOV.U32 R7, RZ, RZ, R22 ;  /* 0x000000ffff077224 */ /* 0x000fca00078e0016 */
[----:B------:R-:W2:Y:S08]  /*1140*/  LDC R0, c[0x0][0x630] ;  /* 0x00018c00ff007b82 */ /* 0x000eb00000000800 */
[----:B------:R-:W4:Y:S01]  /*1150*/  LDC.64 R20, c[0x0][0x620] ;  /* 0x00018800ff147b82 */ /* 0x000f220000000a00 */
[----:B---3--:R-:W-:-:S04]  /*1160*/  ISETP.NE.U32.AND P0, PT, R18, RZ, PT ;  /* 0x000000ff1200720c */ /* 0x008fc80003f05070 */
[----:B------:R-:W-:-:S13]  /*1170*/  ISETP.NE.AND.EX P0, PT, R19, RZ, PT, P0 ;  /* 0x000000ff1300720c */ /* 0x000fda0003f05300 */
[----:B--2-4-:R-:W-:Y:S05]  /*1180*/  @!P0 BRA `(.L_x_14) ;  /* 0x0000000000288947 */ /* 0x014fea0003800000 */
[----:B------:R-:W2:Y:S02]  /*1190*/  LDC R11, c[0x0][0x634] ;  /* 0x00018d00ff0b7b82 */ /* 0x000ea40000000800 */
[----:B--2---:R-:W-:-:S05]  /*11a0*/  IADD3 R11, P0, R17, R11, RZ ;  /* 0x0000000b110b7210 */ /* 0x004fca0007f1e0ff */
[----:B0-----:R-:W-:-:S04]  /*11b0*/  IMAD.X R13, RZ, RZ, R22, P0 ;  /* 0x000000ffff0d7224 */ /* 0x001fc800000e0616 */
[----:B------:R-:W-:-:S04]  /*11c0*/  IMAD.WIDE.U32 R6, R13, R18, RZ ;  /* 0x000000120d067225 */ /* 0x000fc800078e00ff */
[----:B------:R-:W-:-:S04]  /*11d0*/  IMAD.WIDE.U32 R8, P0, R11, R19, R6 ;  /* 0x000000130b087225 */ /* 0x000fc80007800006 */
[----:B------:R-:W-:-:S04]  /*11e0*/  IMAD.WIDE.U32 R6, R11, R18, RZ ;  /* 0x000000120b067225 */ /* 0x000fc800078e00ff */
[----:B------:R-:W-:Y:S01]  /*11f0*/  IMAD.X R11, RZ, RZ, RZ, P0 ;  /* 0x000000ffff0b7224 */ /* 0x000fe200000e06ff */
[----:B------:R-:W-:Y:S01]  /*1200*/  IADD3 RZ, P0, R7, R8, RZ ;  /* 0x0000000807ff7210 */ /* 0x000fe20007f1e0ff */
[----:B------:R-:W-:-:S04]  /*1210*/  IMAD.MOV.U32 R10, RZ, RZ, R9 ;  /* 0x000000ffff0a7224 */ /* 0x000fc800078e0009 */
[----:B------:R-:W-:-:S08]  /*1220*/  IMAD.WIDE.U32.X R6, R13, R19, R10, P0 ;  /* 0x000000130d067225 */ /* 0x000fd000000e040a */
.L_x_14:
[-CC-:B------:R-:W-:Y:S01]  /*1230*/  SHF.R.U64 R27, R6, R0.reuse, R7.reuse ;  /* 0x00000000061b7219 */ /* 0x180fe20000001207 */
[----:B------:R-:W2:Y:S01]  /*1240*/  LDC.64 R24, c[0x0][0x640] ;  /* 0x00019000ff187b82 */ /* 0x000ea20000000a00 */
[----:B------:R-:W-:Y:S01]  /*1250*/  SHF.R.U32.HI R0, RZ, R0, R7 ;  /* 0x00000000ff007219 */ /* 0x000fe20000011607 */
[----:B------:R-:W-:Y:S01]  /*1260*/  IMAD.MOV.U32 R6, RZ, RZ, R17 ;  /* 0x000000ffff067224 */ /* 0x000fe200078e0011 */
[----:B------:R-:W-:-:S05]  /*1270*/  IADD3 R9, P0, RZ, -R27, RZ ;  /* 0x8000001bff097210 */ /* 0x000fca0007f1e0ff */
[----:B------:R-:W3:Y:S01]  /*1280*/  LDC R8, c[0x0][0x618] ;  /* 0x00018600ff087b82 */ /* 0x000ee20000000800 */
[----:B------:R-:W-:-:S04]  /*1290*/  IMAD.X R7, RZ, RZ, ~R0, P0 ;  /* 0x000000ffff077224 */ /* 0x000fc800000e0e00 */
[-C--:B------:R-:W-:Y:S02]  /*12a0*/  IMAD R0, R7, R20.reuse, RZ ;  /* 0x0000001407007224 */ /* 0x080fe400078e02ff */
[----:B------:R-:W-:Y:S01]  /*12b0*/  IMAD.MOV.U32 R7, RZ, RZ, R22 ;  /* 0x000000ffff077224 */ /* 0x000fe200078e0016 */
[----:B------:R-:W4:Y:S01]  /*12c0*/  LDC R11, c[0x0][0x608] ;  /* 0x00018200ff0b7b82 */ /* 0x000f220000000800 */
[----:B-1----:R-:W-:Y:S02]  /*12d0*/  IMAD.MOV.U32 R22, RZ, RZ, 0x1 ;  /* 0x00000001ff167424 */ /* 0x002fe400078e00ff */
[----:B------:R-:W-:-:S04]  /*12e0*/  IMAD.WIDE.U32 R6, R9, R20, R6 ;  /* 0x0000001409067225 */ /* 0x000fc800078e0006 */
[----:B------:R-:W-:Y:S01]  /*12f0*/  IMAD R9, R9, R21, R0 ;  /* 0x0000001509097224 */ /* 0x000fe200078e0200 */
[----:B------:R-:W1:Y:S01]  /*1300*/  LDC R23, c[0x0][0x658] ;  /* 0x00019600ff177b82 */ /* 0x000e620000000800 */
[----:B--2---:R-:W-:Y:S01]  /*1310*/  ISETP.NE.U32.AND P0, PT, R24, RZ, PT ;  /* 0x000000ff1800720c */ /* 0x004fe20003f05070 */
[----:B------:R-:W-:Y:S02]  /*1320*/  IMAD.MOV.U32 R0, RZ, RZ, -0x1 ;  /* 0xffffffffff007424 */ /* 0x000fe400078e00ff */
[----:B------:R-:W-:Y:S01]  /*1330*/  IMAD.IADD R7, R7, 0x1, R9 ;  /* 0x0000000107077824 */ /* 0x000fe200078e0209 */
[----:B------:R-:W-:-:S03]  /*1340*/  ISETP.NE.AND.EX P0, PT, R25, RZ, PT, P0 ;  /* 0x000000ff1900720c */ /* 0x000fc60003f05300 */
[----:B------:R-:W2:Y:S01]  /*1350*/  LDC R21, c[0x0][0x600] ;  /* 0x00018000ff157b82 */ /* 0x000ea20000000800 */
[-CC-:B---3--:R-:W-:Y:S02]  /*1360*/  SHF.R.U64 R19, R6, R8.reuse, R7.reuse ;  /* 0x0000000806137219 */ /* 0x188fe40000001207 */
[----:B------:R-:W-:-:S05]  /*1370*/  SHF.R.U32.HI R6, RZ, R8, R7 ;  /* 0x00000008ff067219 */ /* 0x000fca0000011607 */
[----:B------:R-:W3:Y:S01]  /*1380*/  LDC R18, c[0x0][0x648] ;  /* 0x00019200ff127b82 */ /* 0x000ee20000000800 */
[-CC-:B----4-:R-:W-:Y:S02]  /*1390*/  SHF.R.U64 R28, R19, R11.reuse, R6.reuse ;  /* 0x0000000b131c7219 */ /* 0x190fe40000001206 */
[----:B------:R-:W-:-:S05]  /*13a0*/  SHF.R.U32.HI R6, RZ, R11, R6 ;  /* 0x0000000bff067219 */ /* 0x000fca0000011606 */
[----:B------:R-:W4:Y:S01]  /*13b0*/  LDC R20, c[0x0][0x638] ;  /* 0x00018e00ff147b82 */ /* 0x000f220000000800 */
[-CC-:B-1----:R-:W-:Y:S02]  /*13c0*/  SHF.R.U64 R30, R28, R23.reuse, R6.reuse ;  /* 0x000000171c1e7219 */ /* 0x182fe40000001206 */
[-C--:B------:R-:W-:Y:S02]  /*13d0*/  SHF.L.U32 R0, R0, R23.reuse, RZ ;  /* 0x0000001700007219 */ /* 0x080fe400000006ff */
[----:B------:R-:W-:Y:S01]  /*13e0*/  SHF.R.U32.HI R7, RZ, R23, R6 ;  /* 0x00000017ff077219 */ /* 0x000fe20000011606 */
[----:B------:R-:W-:Y:S01]  /*13f0*/  IMAD.MOV.U32 R6, RZ, RZ, R30 ;  /* 0x000000ffff067224 */ /* 0x000fe200078e001e */
[----:B0-----:R-:W-:Y:S01]  /*1400*/  LOP3.LUT R13, RZ, R0, RZ, 0x33, !PT ;  /* 0x00000000ff0d7212 */ /* 0x001fe200078e33ff */
[----:B------:R-:W0:Y:S01]  /*1410*/  LDC R26, c[0x0][0x610] ;  /* 0x00018400ff1a7b82 */ /* 0x000e220000000800 */
[----:B------:R-:W-:Y:S05]  /*1420*/  @!P0 BRA `(.L_x_15) ;  /* 0x0000000000288947 */ /* 0x000fea0003800000 */
[----:B------:R-:W1:Y:S02]  /*1430*/  LDC R11, c[0x0][0x64c] ;  /* 0x00019300ff0b7b82 */ /* 0x000e640000000800 */
[----:B-1----:R-:W-:-:S05]  /*1440*/  IADD3 R11, P0, R30, R11, RZ ;  /* 0x0000000b1e0b7210 */ /* 0x002fca0007f1e0ff */
[----:B------:R-:W-:-:S04]  /*1450*/  IMAD.X R17, RZ, RZ, R7, P0 ;  /* 0x000000ffff117224 */ /* 0x000fc800000e0607 */
[----:B------:R-:W-:-:S04]  /*1460*/  IMAD.WIDE.U32 R6, R17, R24, RZ ;  /* 0x0000001811067225 */ /* 0x000fc800078e00ff */
[----:B------:R-:W-:-:S04]  /*1470*/  IMAD.WIDE.U32 R8, P0, R11, R25, R6 ;  /* 0x000000190b087225 */ /* 0x000fc80007800006 */
[----:B------:R-:W-:-:S04]  /*1480*/  IMAD.WIDE.U32 R6, R11, R24, RZ ;  /* 0x000000180b067225 */ /* 0x000fc800078e00ff */
[----:B------:R-:W-:Y:S01]  /*1490*/  IMAD.X R11, RZ, RZ, RZ, P0 ;  /* 0x000000ffff0b7224 */ /* 0x000fe200000e06ff */
[----:B------:R-:W-:Y:S01]  /*14a0*/  IADD3 RZ, P0, R7, R8, RZ ;  /* 0x0000000807ff7210 */ /* 0x000fe20007f1e0ff */
[----:B------:R-:W-:-:S04]  /*14b0*/  IMAD.MOV.U32 R10, RZ, RZ, R9 ;  /* 0x000000ffff0a7224 */ /* 0x000fc800078e0009 */
[----:B------:R-:W-:-:S08]  /*14c0*/  IMAD.WIDE.U32.X R6, R17, R25, R10, P0 ;  /* 0x0000001911067225 */ /* 0x000fd000000e040a */
.L_x_15:
[----:B---3--:R-:W-:Y:S01]  /*14d0*/  SHF.R.U64 R5, R6, R18, R7 ;  /* 0x0000001206057219 */ /* 0x008fe20000001207 */
[----:B--2---:R-:W-:Y:S01]  /*14e0*/  VIADD R6, R21, 0xffffffff ;  /* 0xffffffff15067836 */ /* 0x004fe20000000000 */
[----:B------:R-:W-:Y:S01]  /*14f0*/  SHF.L.U32 R0, R22, R23, RZ ;  /* 0x0000001716007219 */ /* 0x000fe200000006ff */
[----:B------:R-:W-:Y:S01]  /*1500*/  @P2 IMAD R14, R15, R16, R4 ;  /* 0x000000100f0e2224 */ /* 0x000fe200078e0204 */
[----:B------:R-:W-:Y:S01]  /*1510*/  LOP3.LUT R13, R28, R13, RZ, 0xc0, !PT ;  /* 0x0000000d1c0d7212 */ /* 0x000fe200078ec0ff */
[----:B------:R-:W-:-:S04]  /*1520*/  IMAD.MOV R7, RZ, RZ, -R5 ;  /* 0x000000ffff077224 */ /* 0x000fc800078e0a05 */
[----:B------:R-:W-:Y:S01]  /*1530*/  IMAD R13, R0, R5, R13 ;  /* 0x00000005000d7224 */ /* 0x000fe200078e020d */
[----:B------:R-:W-:Y:S01]  /*1540*/  LOP3.LUT R5, R19, R6, RZ, 0xc0, !PT ;  /* 0x0000000613057212 */ /* 0x000fe200078ec0ff */
[----:B----4-:R-:W-:Y:S02]  /*1550*/  IMAD R0, R7, R20, R30 ;  /* 0x0000001407007224 */ /* 0x010fe400078e021e */
[----:B------:R-:W-:Y:S02]  /*1560*/  IMAD.MOV.U32 R6, RZ, RZ, 0x1 ;  /* 0x00000001ff067424 */ /* 0x000fe400078e00ff */
[----:B0-----:R-:W-:Y:S02]  /*1570*/  IMAD R4, R13, R26, R14 ;  /* 0x0000001a0d047224 */ /* 0x001fe400078e020e */
[----:B------:R-:W-:Y:S01]  /*1580*/  IMAD R5, R0, R21, R5 ;  /* 0x0000001500057224 */ /* 0x000fe200078e0205 */
[----:B------:R-:W-:-:S04]  /*1590*/  PRMT R0, R6, 0x7610, R0 ;  /* 0x0000761006007816 */ /* 0x000fc80000000000 */
[----:B------:R-:W-:Y:S02]  /*15a0*/  SEL R6, R5, R4, !P2 ;  /* 0x0000000405067207 */ /* 0x000fe40005000000 */
[----:B------:R-:W-:-:S03]  /*15b0*/  SEL R4, R4, R5, !P2 ;  /* 0x0000000504047207 */ /* 0x000fc60005000000 */
[----:B------:R3:W-:Y:S04]  /*15c0*/  STL [R1+0x90], R6 ;  /* 0x0000900601007387 */ /* 0x0007e80000100800 */
[----:B------:R3:W-:Y:S04]  /*15d0*/  STL [R1+0x7c], R27 ;  /* 0x00007c1b01007387 */ /* 0x0007e80000100800 */
[----:B------:R3:W-:Y:S02]  /*15e0*/  STL [R1+0x8c], R4 ;  /* 0x00008c0401007387 */ /* 0x0007e40000100800 */
.L_x_13:
[----:B------:R-:W-:Y:S05]  /*15f0*/  @!P1 BRA `(.L_x_16) ;  /* 0x00000000000c9947 */ /* 0x000fea0003800000 */
[----:B------:R-:W-:Y:S01]  /*1600*/  UCGABAR_WAIT ;  /* 0x0000000000007dc7 */ /* 0x000fe20008000000 */
[----:B------:R-:W-:Y:S01]  /*1610*/  CCTL.IVALL ;  /* 0x00000000ff00798f */ /* 0x000fe20002000000 */
[----:B------:R-:W-:Y:S05]  /*1620*/  BRA `(.L_x_17) ;  /* 0x0000000000047947 */ /* 0x000fea0003800000 */
.L_x_16:
[----:B------:R-:W-:Y:S06]  /*1630*/  BAR.SYNC.DEFER_BLOCKING 0x0 ;  /* 0x0000000000007b1d */ /* 0x000fec0000010000 */
.L_x_17:
[----:B------:R-:W-:Y:S05]  /*1640*/  @!P3 BRA `(.L_x_18) ;  /* 0x000000dc0000b947 */ /* 0x000fea0003800000 */
[----:B------:R-:W-:-:S06]  /*1650*/  UISETP.GT.U32.AND UP0, UPT, UR12, 0x1, UPT ;  /* 0x000000010c00788c */ /* 0x000fcc000bf04070 */
[----:B------:R-:W-:-:S13]  /*1660*/  PLOP3.LUT P0, PT, PT, PT, UP0, 0x80, 0x0 ;  /* 0x000000000000781c */ /* 0x000fda0003f0f008 */
[----:B------:R-:W-:Y:S05]  /*1670*/  @P0 EXIT ;  /* 0x000000000000094d */ /* 0x000fea0003800000 */
.L_x_19:
[----:B------:R-:W-:-:S08]  /*1680*/  NOP ;  /* 0x0000000000007918 */ /* 0x000fd00000000000 */
[----:B------:R-:W4:Y:S02]  /*1690*/  USETMAXREG.TRY_ALLOC.CTAPOOL UP0, 0xe8 ;  /* 0x000000e8000079c8 */ /* 0x000f240008000600 */
[----:B----4-:R-:W-:-:S13]  /*16a0*/  PLOP3.LUT P0, PT, PT, PT, UP0, 0x80, 0x0 ;  /* 0x000000000000781c */ /* 0x010fda0003f0f008 */
[----:B------:R-:W-:Y:S05]  /*16b0*/  @!P0 BRA `(.L_x_19) ;  /* 0xfffffffc00f08947 */ /* 0x000fea000383ffff */
[----:B------:R-:W-:-:S13]  /*16c0*/  LOP3.LUT P0, RZ, R0, 0xff, RZ, 0xc0, !PT ;  /* 0x000000ff00ff7812 */ /* 0x000fda000780c0ff */
[----:B------:R-:W-:Y:S05]  /*16d0*/  @!P0 EXIT ;  /* 0x000000000000894d */ /* 0x000fea0003800000 */
[----:B------:R-:W4:Y:S01]  /*16e0*/  S2UR UR6, SR_CgaCtaId ;  /* 0x00000000000679c3 */ /* 0x000f220000008800 */
[CC--:B------:R-:W-:Y:S01]  /*16f0*/  LEA.HI R0, R12.reuse, R3.reuse, RZ, 0x2 ;  /* 0x000000030c007211 */ /* 0x0c0fe200078f10ff */
[----:B------:R-:W-:Y:S01]  /*1700*/  UIADD3 UR7, UR17, -0x1, URZ ;  /* 0xffffffff11077890 */ /* 0x000fe2000fffe03f */
[----:B------:R-:W-:Y:S01]  /*1710*/  LEA.HI R3, R12, R3, RZ, 0x5 ;  /* 0x000000030c037211 */ /* 0x000fe200078f28ff */
[----:B------:R-:W-:Y:S01]  /*1720*/  UMOV UR12, 0x400 ;  /* 0x00000400000c7882 */ /* 0x000fe20000000000 */
[--C-:B------:R-:W-:Y:S01]  /*1730*/  SHF.R.S32.HI R2, RZ, 0x2, R0.reuse ;  /* 0x00000002ff027819 */ /* 0x100fe20000011400 */
[----:B------:R-:W-:Y:S01]  /*1740*/  UISETP.LT.AND UP0, UPT, UR14, 0x1, UPT ;  /* 0x000000010e00788c */ /* 0x000fe2000bf01270 */
[----:B------:R-:W-:Y:S01]  /*1750*/  SHF.R.S32.HI R5, RZ, 0x1f, R0 ;  /* 0x0000001fff057819 */ /* 0x000fe20000011400 */
[----:B------:R-:W-:Y:S02]  /*1760*/  ULOP3.LUT UR27, UR13, 0x1, URZ, 0xfc, !UPT ;  /* 0x000000010d1b7892 */ /* 0x000fe4000f8efc3f */
[----:B------:R-:W-:Y:S01]  /*1770*/  USEL UR16, UR14, 0x1, UP0 ;  /* 0x000000010e107887 */ /* 0x000fe20008000000 */
[----:B------:R-:W-:Y:S01]  /*1780*/  LEA.HI R5, R5, R2, RZ, 0x3 ;  /* 0x0000000205057211 */ /* 0x000fe200078f18ff */
[----:B------:R-:W-:-:S02]  /*1790*/  UISETP.NE.AND UP0, UPT, UR7, URZ, UPT ;  /* 0x0000003f0700728c */ /* 0x000fc4000bf05270 */
[----:B------:R-:W-:Y:S01]  /*17a0*/  USHF.L.U32 UR28, UR14, 0x1, URZ ;  /* 0x000000010e1c7899 */ /* 0x000fe2000800063f */
[----:B------:R-:W-:Y:S01]  /*17b0*/  LOP3.LUT R5, R5, 0xfffffff8, RZ, 0xc0, !PT ;  /* 0xfffffff805057812 */ /* 0x000fe200078ec0ff */
[----:B------:R-:W-:Y:S02]  /*17c0*/  UIADD3 UR16, -UR16, UR14, URZ ;  /* 0x0000000e10107290 */ /* 0x000fe4000fffe13f */
[----:B------:R-:W-:Y:S02]  /*17d0*/  USEL UR30, URZ, 0x1, UP0 ;  /* 0x000000013f1e7887 */ /* 0x000fe40008000000 */
[----:B------:R-:W-:Y:S01]  /*17e0*/  IMAD.IADD R2, R2, 0x1, -R5 ;  /* 0x0000000102027824 */ /* 0x000fe200078e0a05 */
[----:B------:R-:W-:Y:S01]  /*17f0*/  SHF.R.S32.HI R5, RZ, 0x5, R3 ;  /* 0x00000005ff057819 */ /* 0x000fe20000011403 */
[----:B----4-:R-:W-:-:S03]  /*1800*/  ULEA UR12, UR6, UR12, 0x18 ;  /* 0x0000000c060c7291 */ /* 0x010fc6000f8ec03f */
[--C-:B------:R-:W-:Y:S01]  /*1810*/  SHF.R.S32.HI R3, RZ, 0x1f, R2.reuse ;  /* 0x0000001fff037819 */ /* 0x100fe20000011402 */
[----:B------:R-:W-:Y:S01]  /*1820*/  USHF.L.U32 UR6, UR7, 0x3, URZ ;  /* 0x0000000307067899 */ /* 0x000fe2000800063f */
[C-C-:B------:R-:W-:Y:S01]  /*1830*/  IMAD R0, R5.reuse, -0x10, -R2.reuse ;  /* 0xfffffff005007824 */ /* 0x140fe200078e0a02 */
[----:B------:R-:W-:Y:S02]  /*1840*/  UIADD3 UR29, UR12, 0xc0, URZ ;  /* 0x000000c00c1d7890 */ /* 0x000fe4000fffe03f */
[----:B------:R-:W-:Y:S01]  /*1850*/  ULOP3.LUT UR6, UR6, 0x8, URZ, 0xc0, !UPT ;  /* 0x0000000806067892 */ /* 0x000fe2000f8ec03f */
[----:B------:R-:W-:Y:S01]  /*1860*/  IMAD.WIDE R2, R5, 0x10, R2 ;  /* 0x0000001005027825 */ /* 0x000fe200078e0202 */
[----:B------:R-:W-:Y:S02]  /*1870*/  ULEA UR17, UR17, UR29, 0x3 ;  /* 0x0000001d11117291 */ /* 0x000fe4000f8e183f */
[----:B------:R-:W-:Y:S02]  /*1880*/  ULOP3.LUT UR31, UR6, 0x8, URZ, 0x3c, !UPT ;  /* 0x00000008061f7892 */ /* 0x000fe4000f8e3c3f */
[----:B------:R-:W-:-:S03]  /*1890*/  ULOP3.LUT UR18, UR6, 0x18, URZ, 0x3c, !UPT ;  /* 0x0000001806127892 */ /* 0x000fc6000f8e3c3f */
[----:B------:R-:W-:Y:S02]  /*18a0*/  ULDC UR6, c[0x0][0x284] ;  /* 0x0000a10000067ab9 */ /* 0x000fe40000000800 */
[----:B------:R-:W-:-:S05]  /*18b0*/  VIADD R0, R0, UR6 ;  /* 0x0000000600007c36 */ /* 0x000fca0008000000 */
[----:B------:R4:W-:Y:S04]  /*18c0*/  STL [R1+0x94], R0 ;  /* 0x0000940001007387 */ /* 0x0009e80000100800 */
[----:B------:R4:W-:Y:S02]  /*18d0*/  STL.64 [R1+0x98], R2 ;  /* 0x0000980201007387 */ /* 0x0009e40000100a00 */
.L_x_302:
[----:B----4-:R-:W-:Y:S01]  /*18e0*/  IMAD.U32 R0, RZ, RZ, UR30 ;  /* 0x0000001eff007e24 */ /* 0x010fe2000f8e00ff */
[----:B0-2---:R-:W4:Y:S01]  /*18f0*/  LDC R2, c[0x0][0x28c] ;  /* 0x0000a300ff027b82 */ /* 0x005f220000000800 */
[----:B------:R-:W-:Y:S01]  /*1900*/  UMOV UR6, URZ ;  /* 0x0000003f00067c82 */ /* 0x000fe20008000000 */
[----:B------:R-:W-:Y:S02]  /*1910*/  UMOV UR19, UR5 ;  /* 0x0000000500137c82 */ /* 0x000fe40008000000 */
[----:B------:R-:W-:-:S04]  /*1920*/  SHF.L.U32 R0, R0, 0x1f, RZ ;  /* 0x0000001f00007819 */ /* 0x000fc800000006ff */
[----:B------:R-:W5:Y:S01]  /*1930*/  SYNCS.PHASECHK.TRANS64.TRYWAIT P0, [UR17+-0x8], R0 ;  /* 0xfffff800ff0075a7 */ /* 0x000f620008000151 */
[----:B----4-:R-:W-:Y:S01]  /*1940*/  ISETP.GE.AND P1, PT, R2, 0x1, PT ;  /* 0x000000010200780c */ /* 0x010fe20003f26270 */
[----:B-----5:R-:W-:-:S12]  /*1950*/  @!P0 BRA `(.L_x_20) ;  /* 0x000000ec00788947 */ /* 0x020fd80003800000 */
.L_x_331:
[----:B------:R0:W-:Y:S01]  /*1960*/  STL [R1+0x74], RZ ;  /* 0x000074ff01007387 */ /* 0x0001e20000100800 */
[----:B------:R-:W-:Y:S01]  /*1970*/  UMOV UR7, URZ ;  /* 0x0000003f00077c82 */ /* 0x000fe20008000000 */
[----:B------:R-:W-:Y:S01]  /*1980*/  UMOV UR8, URZ ;  /* 0x0000003f00087c82 */ /* 0x000fe20008000000 */
[----:B----4-:R-:W-:Y:S01]  /*1990*/  IMAD.MOV.U32 R0, RZ, RZ, RZ ;  /* 0x000000ffff007224 */ /* 0x010fe200078e00ff */
[----:B------:R4:W-:Y:S01]  /*19a0*/  STL [R1+0x70], RZ ;  /* 0x000070ff01007387 */ /* 0x0009e20000100800 */
[----:B------:R-:W-:Y:S02]  /*19b0*/  CS2R R2, SRZ ;  /* 0x0000000000027805 */ /* 0x000fe4000001ff00 */
[----:B---3--:R-:W-:Y:S02]  /*19c0*/  CS2R R4, SRZ ;  /* 0x0000000000047805 */ /* 0x008fe4000001ff00 */
[----:B--2---:R-:W-:Y:S01]  /*19d0*/  CS2R R6, SRZ ;  /* 0x0000000000067805 */ /* 0x004fe2000001ff00 */
[----:B------:R4:W-:Y:S01]  /*19e0*/  STL [R1+0x6c], RZ ;  /* 0x00006cff01007387 */ /* 0x0009e20000100800 */
[----:B------:R-:W-:-:S02]  /*19f0*/  CS2R R8, SRZ ;  /* 0x0000000000087805 */ /* 0x000fc4000001ff00 */
[----:B0-----:R-:W-:Y:S02]  /*1a00*/  CS2R R10, SRZ ;  /* 0x00000000000a7805 */ /* 0x001fe4000001ff00 */
[----:B------:R-:W-:Y:S01]  /*1a10*/  CS2R R12, SRZ ;  /* 0x00000000000c7805 */ /* 0x000fe2000001ff00 */
[----:B------:R4:W-:Y:S01]  /*1a20*/  STL [R1+0x68], RZ ;  /* 0x000068ff01007387 */ /* 0x0009e20000100800 */
[----:B------:R-:W-:Y:S02]  /*1a30*/  CS2R R14, SRZ ;  /* 0x00000000000e7805 */ /* 0x000fe4000001ff00 */
[----:B-1----:R-:W-:Y:S02]  /*1a40*/  CS2R R16, SRZ ;  /* 0x0000000000107805 */ /* 0x002fe4000001ff00 */
[----:B------:R-:W-:Y:S01]  /*1a50*/  CS2R R18, SRZ ;  /* 0x0000000000127805 */ /* 0x000fe2000001ff00 */
[----:B------:R4:W-:Y:S01]  /*1a60*/  STL [R1+0x64], RZ ;  /* 0x000064ff01007387 */ /* 0x0009e20000100800 */
[----:B------:R-:W-:-:S02]  /*1a70*/  CS2R R20, SRZ ;  /* 0x0000000000147805 */ /* 0x000fc4000001ff00 */
[----:B------:R-:W-:Y:S02]  /*1a80*/  CS2R R22, SRZ ;  /* 0x0000000000167805 */ /* 0x000fe4000001ff00 */
[----:B------:R-:W-:Y:S01]  /*1a90*/  CS2R R152, SRZ ;  /* 0x0000000000987805 */ /* 0x000fe2000001ff00 */
[----:B------:R4:W-:Y:S01]  /*1aa0*/  STL [R1+0x60], RZ ;  /* 0x000060ff01007387 */ /* 0x0009e20000100800 */
[----:B------:R-:W-:Y:S02]  /*1ab0*/  CS2R R154, SRZ ;  /* 0x00000000009a7805 */ /* 0x000fe4000001ff00 */
[----:B------:R-:W-:Y:S02]  /*1ac0*/  CS2R R156, SRZ ;  /* 0x00000000009c7805 */ /* 0x000fe4000001ff00 */
        /* <DEDUP_REMOVED lines=46> */
[----:B------:R-:W-:Y:S01]  /*1db0*/  IMAD.MOV.U32 R226, RZ, RZ, RZ ;  /* 0x000000ffffe27224 */ /* 0x000fe200078e00ff */
[----:B------:R-:W-:Y:S01]  /*1dc0*/  CS2R R24, SRZ ;  /* 0x0000000000187805 */ /* 0x000fe2000001ff00 */
[----:B------:R-:W-:Y:S01]  /*1dd0*/  IMAD.U32 R227, RZ, RZ, UR4 ;  /* 0x00000004ffe37e24 */ /* 0x000fe2000f8e00ff */
[----:B------:R4:W-:Y:S01]  /*1de0*/  STL [R1+0x2c], RZ ;  /* 0x00002cff01007387 */ /* 0x0009e20000100800 */
[----:B------:R-:W-:Y:S02]  /*1df0*/  CS2R R26, SRZ ;  /* 0x00000000001a7805 */ /* 0x000fe4000001ff00 */
[----:B------:R-:W-:-:S02]  /*1e00*/  CS2R R28, SRZ ;  /* 0x00000000001c7805 */ /* 0x000fc4000001ff00 */
[----:B------:R-:W-:Y:S01]  /*1e10*/  CS2R R30, SRZ ;  /* 0x00000000001e7805 */ /* 0x000fe2000001ff00 */
[----:B------:R4:W-:Y:S01]  /*1e20*/  STL [R1+0x28], RZ ;  /* 0x000028ff01007387 */ /* 0x0009e20000100800 */
[----:B------:R-:W-:Y:S02]  /*1e30*/  CS2R R32, SRZ ;  /* 0x0000000000207805 */ /* 0x000fe4000001ff00 */
[----:B------:R-:W-:Y:S02]  /*1e40*/  CS2R R34, SRZ ;  /* 0x0000000000227805 */ /* 0x000fe4000001ff00 */
[----:B------:R-:W-:Y:S01]  /*1e50*/  CS2R R36, SRZ ;  /* 0x0000000000247805 */ /* 0x000fe2000001ff00 */
        /* <DEDUP_REMOVED lines=36> */
[----:B------:R4:W-:Y:S01]  /*20a0*/  STL [R1], RZ ;  /* 0x000000ff01007387 */ /* 0x0009e20000100800 */
[----:B------:R-:W-:Y:S02]  /*20b0*/  CS2R R92, SRZ ;  /* 0x00000000005c7805 */ /* 0x000fe4000001ff00 */
[----:B------:R-:W-:Y:S02]  /*20c0*/  CS2R R94, SRZ ;  /* 0x00000000005e7805 */ /* 0x000fe4000001ff00 */
[----:B------:R-:W-:Y:S02]  /*20d0*/  CS2R R96, SRZ ;  /* 0x0000000000607805 */ /* 0x000fe4000001ff00 */
[----:B------:R-:W-:Y:S02]  /*20e0*/  CS2R R98, SRZ ;  /* 0x0000000000627805 */ /* 0x000fe4000001ff00 */
[----:B------:R-:W-:-:S02]  /*20f0*/  CS2R R100, SRZ ;  /* 0x0000000000647805 */ /* 0x000fc4000001ff00 */
[----:B------:R-:W-:Y:S02]  /*2100*/  CS2R R102, SRZ ;  /* 0x0000000000667805 */ /* 0x000fe4000001ff00 */
        /* <DEDUP_REMOVED lines=23> */
[----:B------:R-:W-:Y:S01]  /*2280*/  CS2R R150, SRZ ;  /* 0x0000000000967805 */ /* 0x000fe2000001ff00 */
[----:B----4-:R-:W-:Y:S06]  /*2290*/  @!P1 BRA `(.L_x_21) ;  /* 0x0000001000749947 */ /* 0x010fec0003800000 */
[----:B------:R-:W-:-:S06]  /*22a0*/  UISETP.NE.AND UP0, UPT, UR27, 0x3, UPT ;  /* 0x000000031b00788c */ /* 0x000fcc000bf05270 */
[----:B------:R-:W-:-:S13]  /*22b0*/  PLOP3.LUT P1, PT, PT, PT, UP0, 0x80, 0x0 ;  /* 0x000000000000781c */ /* 0x000fda0003f2f008 */
[----:B------:R-:W-:Y:S05]  /*22c0*/  @!P1 BRA `(.L_x_22) ;  /* 0x0000000000049947 */ /* 0x000fea0003800000 */
[----:B------:R-:W-:Y:S01]  /*22d0*/  BPT.TRAP 0x1 ;  /* 0x000000040000795c */ /* 0x000fe20000300000 */
.L_x_22:
[----:B------:R-:W-:Y:S01]  /*22e0*/  ULEA UR6, UR5, UR12, 0x3 ;  /* 0x0000000c05067291 */ /* 0x000fe2000f8e183f */
[----:B------:R-:W-:-:S05]  /*22f0*/  IMAD.U32 R0, RZ, RZ, UR4 ;  /* 0x00000004ff007e24 */ /* 0x000fca000f8e00ff */
[----:B------:R-:W-:-:S04]  /*2300*/  SHF.L.U32 R0, R0, 0x1f, RZ ;  /* 0x0000001f00007819 */ /* 0x000fc800000006ff */
[----:B------:R0:W1:Y:S01]  /*2310*/  SYNCS.PHASECHK.TRANS64.TRYWAIT P0, [UR6], R0 ;  /* 0x00000000ff0075a7 */ /* 0x0000620008000146 */
[----:B------:R-:W-:Y:S05]  /*2320*/  @!P1 BRA `(.L_x_23) ;  /* 0x0000000000049947 */ /* 0x000fea0003800000 */
[----:B------:R-:W-:Y:S01]  /*2330*/  BPT.TRAP 0x1 ;  /* 0x000000040000795c */ /* 0x000fe20000300000 */
.L_x_23:
[----:B-1----:R-:W-:Y:S05]  /*2340*/  @P0 BRA `(.L_x_24) ;  /* 0x0000000000080947 */ /* 0x002fea0003800000 */
[----:B------:R-:W1:Y:S02]  /*2350*/  SYNCS.PHASECHK.TRANS64.TRYWAIT P0, [UR6], R0 ;  /* 0x00000000ff0075a7 */ /* 0x000e640008000146 */
[----:B-1----:R-:W-:Y:S05]  /*2360*/  @!P0 BRA `(.L_x_25) ;  /* 0x000000e4000c8947 */ /* 0x002fea0003800000 */
.L_x_24:
[----:B------:R-:W-:Y:S01]  /*2370*/  UIADD3 UR6, UR12, 0x180, URZ ;  /* 0x000001800c067890 */ /* 0x000fe2000fffe03f */
[----:B------:R-:W-:Y:S01]  /*2380*/  WARPGROUP.ARRIVE ;  /* 0x00000000000079c5 */ /* 0x000fe20000000000 */
[----:B------:R-:W-:Y:S01]  /*2390*/  UIADD3 UR7, UR12, 0xb180, URZ ;  /* 0x0000b1800c077890 */ /* 0x000fe2000fffe03f */
[----:B------:R2:W-:Y:S01]  /*23a0*/  STL [R1+0x74], RZ ;  /* 0x000074ff01007387 */ /* 0x0005e20000100800 */
[----:B------:R-:W-:Y:S01]  /*23b0*/  USHF.R.U32.HI UR6, URZ, 0x4, UR6 ;  /* 0x000000043f067899 */ /* 0x000fe20008011606 */
[----:B01----:R-:W-:Y:S01]  /*23c0*/  IMAD.MOV.U32 R0, RZ, RZ, RZ ;  /* 0x000000ffff007224 */ /* 0x003fe200078e00ff */
[----:B------:R-:W-:Y:S01]  /*23d0*/  USHF.R.U32.HI UR7, URZ, 0x4, UR7 ;  /* 0x000000043f077899 */ /* 0x000fe20008011607 */
[----:B------:R2:W-:Y:S01]  /*23e0*/  STL [R1+0x70], RZ ;  /* 0x000070ff01007387 */ /* 0x0005e20000100800 */
[----:B------:R-:W-:Y:S01]  /*23f0*/  ULOP3.LUT UR6, UR6, 0x3fff, URZ, 0xc0, !UPT ;  /* 0x00003fff06067892 */ /* 0x000fe2000f8ec03f */
[----:B------:R-:W-:Y:S01]  /*2400*/  CS2R R2, SRZ ;  /* 0x0000000000027805 */ /* 0x000fe2000001ff00 */
[----:B------:R-:W-:Y:S01]  /*2410*/  ULOP3.LUT UR7, UR7, 0x3fff, URZ, 0xc0, !UPT ;  /* 0x00003fff07077892 */ /* 0x000fe2000f8ec03f */
[----:B------:R2:W-:Y:S01]  /*2420*/  STL [R1+0x6c], RZ ;  /* 0x00006cff01007387 */ /* 0x0005e20000100800 */
[----:B------:R-:W-:Y:S01]  /*2430*/  ULOP3.LUT UR6, UR6, 0x10000, URZ, 0xfc, !UPT ;  /* 0x0001000006067892 */ /* 0x000fe2000f8efc3f */
[----:B------:R-:W-:Y:S01]  /*2440*/  CS2R R4, SRZ ;  /* 0x0000000000047805 */ /* 0x000fe2000001ff00 */
[----:B------:R-:W-:Y:S01]  /*2450*/  ULOP3.LUT UR7, UR7, 0x10000, URZ, 0xfc, !UPT ;  /* 0x0001000007077892 */ /* 0x000fe2000f8efc3f */
[----:B------:R2:W-:Y:S01]  /*2460*/  STL [R1+0x68], RZ ;  /* 0x000068ff01007387 */ /* 0x0005e20000100800 */
[----:B------:R-:W-:Y:S01]  /*2470*/  ULEA UR8, UR5, UR6, 0x8 ;  /* 0x0000000605087291 */ /* 0x000fe2000f8e403f */
[----:B------:R-:W-:Y:S01]  /*2480*/  CS2R R6, SRZ ;  /* 0x0000000000067805 */ /* 0x000fe2000001ff00 */
[----:B------:R-:W-:Y:S01]  /*2490*/  ULEA UR10, UR5, UR7, 0xa ;  /* 0x00000007050a7291 */ /* 0x000fe2000f8e503f */
[----:B------:R2:W-:Y:S01]  /*24a0*/  STL [R1+0x64], RZ ;  /* 0x000064ff01007387 */ /* 0x0005e20000100800 */
[----:B------:R-:W-:Y:S01]  /*24b0*/  UMOV UR9, 0x80000020 ;  /* 0x8000002000097882 */ /* 0x000fe20000000000 */
[----:B------:R-:W-:Y:S01]  /*24c0*/  UMOV UR11, 0x80000020 ;  /* 0x80000020000b7882 */ /* 0x000fe20000000000 */
[----:B------:R-:W-:Y:S01]  /*24d0*/  ULDC UR7, c[0x0][0x50c] ;  /* 0x0001430000077ab9 */ /* 0x000fe20000000800 */
[----:B------:R2:W-:Y:S01]  /*24e0*/  STL [R1+0x60], RZ ;  /* 0x000060ff01007387 */ /* 0x0005e20000100800 */
[----:B------:R-:W-:Y:S01]  /*24f0*/  UISETP.NE.AND UP0, UPT, UR7, 0x2, UPT ;  /* 0x000000020700788c */ /* 0x000fe2000bf05270 */
[----:B------:R-:W-:Y:S01]  /*2500*/  CS2R R8, SRZ ;  /* 0x0000000000087805 */ /* 0x000fe2000001ff00 */
[----:B------:R-:W-:Y:S01]  /*2510*/  UMOV UR6, 0x2 ;  /* 0x0000000200067882 */ /* 0x000fe20000000000 */
[----:B------:R-:W-:Y:S01]  /*2520*/  QGMMA.64x256x32.F32.E5M2.E5M2 R24, gdesc[UR8], RZ, !UPT ;  /* 0x03e00000081879f3 */ /* 0x000fe2000c7038ff */
[----:B------:R2:W-:Y:S01]  /*2530*/  STL [R1+0x5c], RZ ;  /* 0x00005cff01007387 */ /* 0x0005e20000100800 */
[----:B------:R-:W-:Y:S01]  /*2540*/  USEL UR7, URZ, 0x1, UP0 ;  /* 0x000000013f077887 */ /* 0x000fe20008000000 */
[----:B------:R-:W-:Y:S01]  /*2550*/  CS2R R10, SRZ ;  /* 0x00000000000a7805 */ /* 0x000fe2000001ff00 */
[----:B------:R-:W-:Y:S01]  /*2560*/  UIADD3 UR8, UR8, 0x2, URZ ;  /* 0x0000000208087890 */ /* 0x000fe2000fffe03f */
[----:B------:R2:W-:Y:S01]  /*2570*/  STL [R1+0x58], RZ ;  /* 0x000058ff01007387 */ /* 0x0005e20000100800 */
[----:B------:R-:W-:Y:S01]  /*2580*/  UIADD3 UR10, UR10, 0x2, URZ ;  /* 0x000000020a0a7890 */ /* 0x000fe2000fffe03f */
[----:B------:R-:W-:-:S02]  /*2590*/  CS2R R12, SRZ ;  /* 0x00000000000c7805 */ /* 0x000fc4000001ff00 */
[----:B------:R-:W-:Y:S01]  /*25a0*/  ISETP.NE.AND P0, PT, RZ, UR7, PT ;  /* 0x00000007ff007c0c */ /* 0x000fe2000bf05270 */
[----:B------:R2:W-:Y:S01]  /*25b0*/  STL [R1+0x54], RZ ;  /* 0x000054ff01007387 */ /* 0x0005e20000100800 */
[----:B------:R-:W-:Y:S01]  /*25c0*/  UMOV UR9, 0x80000020 ;  /* 0x8000002000097882 */ /* 0x000fe20000000000 */
[----:B------:R-:W-:Y:S01]  /*25d0*/  UMOV UR11, 0x80000020 ;  /* 0x80000020000b7882 */ /* 0x000fe20000000000 */
        /* <DEDUP_REMOVED lines=55> */
[----:B------:R-:W-:Y:S01]  /*2950*/  CS2R R224, SRZ ;  /* 0x0000000000e07805 */ /* 0x000fe2000001ff00 */
[----:B------:R-:W-:Y:S01]  /*2960*/  IMAD.MOV.U32 R226, RZ, RZ, RZ ;  /* 0x000000ffffe27224 */ /* 0x000fe200078e00ff */
[----:B------:R2:W-:Y:S04]  /*2970*/  STL [R1+0x18], RZ ;  /* 0x000018ff01007387 */ /* 0x0005e80000100800 */
[----:B------:R2:W-:Y:S04]  /*2980*/  STL [R1+0x14], RZ ;  /* 0x000014ff01007387 */ /* 0x0005e80000100800 */
[----:B------:R2:W-:Y:S04]  /*2990*/  STL [R1+0x10], RZ ;  /* 0x000010ff01007387 */ /* 0x0005e80000100800 */
[----:B------:R2:W-:Y:S04]  /*29a0*/  STL [R1+0xc], RZ ;  /* 0x00000cff01007387 */ /* 0x0005e80000100800 */
[----:B------:R2:W-:Y:S04]  /*29b0*/  STL [R1+0x8], RZ ;  /* 0x000008ff01007387 */ /* 0x0005e80000100800 */
[----:B------:R2:W-:Y:S04]  /*29c0*/  STL [R1+0x4], RZ ;  /* 0x000004ff01007387 */ /* 0x0005e80000100800 */
[----:B------:R2:W-:Y:S01]  /*29d0*/  STL [R1], RZ ;  /* 0x000000ff01007387 */ /* 0x0005e20000100800 */
[----:B------:R-:W-:Y:S01]  /*29e0*/  QGMMA.64x256x32.F32.E5M2.E5M2 R24, gdesc[UR8], R24, gsb0 ;  /* 0x03e00000081879f3 */ /* 0x000fe20008003818 */
[----:B------:R-:W-:Y:S05]  /*29f0*/  @!P0 BRA `(.L_x_26) ;  /* 0x0000000800808947 */ /* 0x000fea0003800000 */
[----:B------:R-:W-:Y:S02]  /*2a00*/  WARPGROUP.DEPBAR.LE gsb0, 0x0 ;  /* 0x00008000000079c5 */ /* 0x000fe40000010000 */
[----:B------:R-:W-:-:S01]  /*2a10*/  FADD R227, RZ, R122 ;  /* 0x0000007affe37221 */ /* 0x000fc20000000000 */
[----:B------:R-:W-:Y:S01]  /*2a20*/  FADD R226, RZ, R24 ;  /* 0x00000018ffe27221 */ /* 0x000fe20000000000 */
[----:B------:R-:W-:-:S01]  /*2a30*/  FADD R225, RZ, R25 ;  /* 0x00000019ffe17221 */ /* 0x000fc20000000000 */
[----:B------:R-:W-:Y:S01]  /*2a40*/  FADD R224, RZ, R26 ;  /* 0x0000001affe07221 */ /* 0x000fe20000000000 */
[----:B------:R-:W-:-:S01]  /*2a50*/  FADD R223, RZ, R27 ;  /* 0x0000001bffdf7221 */ /* 0x000fc20000000000 */
[----:B------:R0:W-:Y:S01]  /*2a60*/  STL [R1], R227 ;  /* 0x000000e301007387 */ /* 0x0001e20000100800 */
[----:B------:R-:W-:-:S01]  /*2a70*/  FADD R222, RZ, R28 ;  /* 0x0000001cffde7221 */ /* 0x000fc20000000000 */
[----:B------:R-:W-:Y:S01]  /*2a80*/  FADD R221, RZ, R29 ;  /* 0x0000001dffdd7221 */ /* 0x000fe20000000000 */
[----:B------:R-:W-:-:S01]  /*2a90*/  FADD R220, RZ, R30 ;  /* 0x0000001effdc7221 */ /* 0x000fc20000000000 */
[----:B------:R-:W-:Y:S01]  /*2aa0*/  FADD R219, RZ, R31 ;  /* 0x0000001fffdb7221 */ /* 0x000fe20000000000 */
[----:B------:R-:W-:-:S01]  /*2ab0*/  FADD R218, RZ, R32 ;  /* 0x00000020ffda7221 */ /* 0x000fc20000000000 */
[----:B------:R-:W-:Y:S01]  /*2ac0*/  FADD R217, RZ, R33 ;  /* 0x00000021ffd97221 */ /* 0x000fe20000000000 */
[----:B------:R-:W-:-:S01]  /*2ad0*/  FADD R216, RZ, R34 ;  /* 0x00000022ffd87221 */ /* 0x000fc20000000000 */
[----:B------:R-:W-:Y:S01]  /*2ae0*/  FADD R215, RZ, R35 ;  /* 0x00000023ffd77221 */ /* 0x000fe20000000000 */
[----:B------:R-:W-:-:S01]  /*2af0*/  FADD R214, RZ, R36 ;  /* 0x00000024ffd67221 */ /* 0x000fc20000000000 */
[----:B0-----:R-:W-:Y:S01]  /*2b00*/  FADD R227, RZ, R123 ;  /* 0x0000007bffe37221 */ /* 0x001fe20000000000 */
[----:B------:R-:W-:-:S01]  /*2b10*/  FADD R213, RZ, R37 ;  /* 0x00000025ffd57221 */ /* 0x000fc20000000000 */
[----:B------:R-:W-:Y:S01]  /*2b20*/  FADD R212, RZ, R38 ;  /* 0x00000026ffd47221 */ /* 0x000fe20000000000 */
[----:B------:R-:W-:-:S01]  /*2b30*/  FADD R211, RZ, R39 ;  /* 0x00000027ffd37221 */ /* 0x000fc20000000000 */
[----:B------:R-:W-:Y:S01]  /*2b40*/  FADD R210, RZ, R40 ;  /* 0x00000028ffd27221 */ /* 0x000fe20000000000 */
[----:B------:R0:W-:Y:S01]  /*2b50*/  STL [R1+0x4], R227 ;  /* 0x000004e301007387 */ /* 0x0001e20000100800 */
        /* <DEDUP_REMOVED lines=93> */
[----:B------:R-:W-:Y:S01]  /*3130*/  UMOV UR6, URZ ;  /* 0x0000003f00067c82 */ /* 0x000fe20008000000 */
[----:B0-----:R-:W-:-:S05]  /*3140*/  FADD R227, RZ, R130 ;  /* 0x00000082ffe37221 */ /* 0x001fca0000000000 */
[----:B------:R0:W-:Y:S02]  /*3150*/  STL [R1+0x20], R227 ;  /* 0x000020e301007387 */ /* 0x0001e40000100800 */
        /* <DEDUP_REMOVED lines=42> */
.L_x_26:
[----:B------:R-:W-:-:S04]  /*3400*/  UIADD3 UR19, UR5, 0x1, URZ ;  /* 0x0000000105137890 */ /* 0x000fc8000fffe03f */
[----:B------:R-:W-:-:S04]  /*3410*/  UISETP.NE.AND UP0, UPT, UR19, 0xb, UPT ;  /* 0x0000000b1300788c */ /* 0x000fc8000bf05270 */
[----:B------:R-:W-:Y:S02]  /*3420*/  USEL UR8, URZ, 0x1, UP0 ;  /* 0x000000013f087887 */ /* 0x000fe40008000000 */
[----:B------:R-:W-:Y:S02]  /*3430*/  USEL UR19, UR19, URZ, UP0 ;  /* 0x0000003f13137287 */ /* 0x000fe40008000000 */
[----:B------:R-:W-:-:S06]  /*3440*/  ULOP3.LUT UR8, UR4, UR8, URZ, 0x3c, !UPT ;  /* 0x0000000804087292 */ /* 0x000fcc000f8e3c3f */
[----:B0-----:R-:W-:Y:S01]  /*3450*/  IMAD.U32 R227, RZ, RZ, UR8 ;  /* 0x00000008ffe37e24 */ /* 0x001fe2000f8e00ff */
[----:B------:R-:W-:-:S06]  /*3460*/  UMOV UR8, 0x1 ;  /* 0x0000000100087882 */ /* 0x000fcc0000000000 */
.L_x_21:
[----:B------:R-:W-:-:S06]  /*3470*/  UISETP.GE.AND UP0, UPT, UR16, 0x1, UPT ;  /* 0x000000011000788c */ /* 0x000fcc000bf06270 */
[----:B------:R-:W-:-:S13]  /*3480*/  PLOP3.LUT P0, PT, PT, PT, UP0, 0x80, 0x0 ;  /* 0x000000000000781c */ /* 0x000fda0003f0f008 */
[----:B------:R-:W-:Y:S05]  /*3490*/  @!P0 BRA `(.L_x_27) ;  /* 0x0000001000a48947 */ /* 0x000fea0003800000 */
[----:B------:R-:W-:Y:S01]  /*34a0*/  IMAD.U32 R228, RZ, RZ, UR16 ;  /* 0x00000010ffe47e24 */ /* 0x000fe2000f8e00ff */
[----:B------:R-:W-:Y:S01]  /*34b0*/  UMOV UR26, UR5 ;  /* 0x00000005001a7c82 */ /* 0x000fe20008000000 */
[----:B------:R-:W-:-:S05]  /*34c0*/  ULDC UR32, c[0x0][0x50c] ;  /* 0x0001430000207ab9 */ /* 0x000fca0000000800 */
.L_x_35:
[----:B------:R-:W-:-:S06]  /*34d0*/  UISETP.NE.AND UP0, UPT, UR27, 0x3, UPT ;  /* 0x000000031b00788c */ /* 0x000fcc000bf05270 */
[----:B------:R-:W-:-:S13]  /*34e0*/  PLOP3.LUT P1, PT, PT, PT, UP0, 0x80, 0x0 ;  /* 0x000000000000781c */ /* 0x000fda0003f2f008 */
[----:B-1---5:R-:W-:Y:S05]  /*34f0*/  @!P1 BRA `(.L_x_28) ;  /* 0x0000000000049947 */ /* 0x022fea0003800000 */
[----:B------:R-:W-:Y:S01]  /*3500*/  BPT.TRAP 0x1 ;  /* 0x000000040000795c */ /* 0x000fe20000300000 */
.L_x_28:
[----:B------:R-:W-:Y:S01]  /*3510*/  ULEA UR9, UR19, UR12, 0x3 ;  /* 0x0000000c13097291 */ /* 0x000fe2000f8e183f */
[----:B------:R-:W-:-:S08]  /*3520*/  SHF.L.U32 R229, R227, 0x1f, RZ ;  /* 0x0000001fe3e57819 */ /* 0x000fd000000006ff */
[----:B------:R0:W1:Y:S01]  /*3530*/  SYNCS.PHASECHK.TRANS64.TRYWAIT P0, [UR9], R229 ;  /* 0x000000e5ff0075a7 */ /* 0x0000620008000149 */
[----:B------:R-:W-:Y:S05]  /*3540*/  @!P1 BRA `(.L_x_29) ;  /* 0x0000000000049947 */ /* 0x000fea0003800000 */
[----:B------:R-:W-:Y:S01]  /*3550*/  BPT.TRAP 0x1 ;  /* 0x000000040000795c */ /* 0x000fe20000300000 */
.L_x_29:
[----:B-1----:R-:W-:Y:S05]  /*3560*/  @P0 BRA `(.L_x_30) ;  /* 0x0000000000080947 */ /* 0x002fea0003800000 */
[----:B------:R-:W1:Y:S02]  /*3570*/  SYNCS.PHASECHK.TRANS64.TRYWAIT P0, [UR9], R229 ;  /* 0x000000e5ff0075a7 */ /* 0x000e640008000149 */
[----:B-1----:R-:W-:Y:S05]  /*3580*/  @!P0 BRA `(.L_x_31) ;  /* 0x000000d0009c8947 */ /* 0x002fea0003800000 */
.L_x_30:
[----:B------:R-:W-:Y:S01]  /*3590*/  UIADD3 UR9, UR12, 0x180, URZ ;  /* 0x000001800c097890 */ /* 0x000fe2000fffe03f */
[----:B------:R-:W-:Y:S01]  /*35a0*/  WARPGROUP.ARRIVE ;  /* 0x00000000000079c5 */ /* 0x000fe20000000000 */
[----:B------:R-:W-:Y:S02]  /*35b0*/  UIADD3 UR10, UR12, 0xb180, URZ ;  /* 0x0000b1800c0a7890 */ /* 0x000fe4000fffe03f */
[----:B------:R-:W-:Y:S02]  /*35c0*/  UISETP.NE.AND UP0, UPT, UR7, URZ, UPT ;  /* 0x0000003f0700728c */ /* 0x000fe4000bf05270 */
[----:B------:R-:W-:Y:S02]  /*35d0*/  USHF.R.U32.HI UR9, URZ, 0x4, UR9 ;  /* 0x000000043f097899 */ /* 0x000fe40008011609 */
[----:B------:R-:W-:Y:S02]  /*35e0*/  USHF.R.U32.HI UR10, URZ, 0x4, UR10 ;  /* 0x000000043f0a7899 */ /* 0x000fe4000801160a */
[----:B------:R-:W-:-:S02]  /*35f0*/  USEL UR8, UR8, URZ, !UP0 ;  /* 0x0000003f08087287 */ /* 0x000fc4000c000000 */
[----:B------:R-:W-:Y:S02]  /*3600*/  ULOP3.LUT UR9, UR9, 0x3fff, URZ, 0xc0, !UPT ;  /* 0x00003fff09097892 */ /* 0x000fe4000f8ec03f */
[----:B------:R-:W-:Y:S02]  /*3610*/  ULOP3.LUT UR10, UR10, 0x3fff, URZ, 0xc0, !UPT ;  /* 0x00003fff0a0a7892 */ /* 0x000fe4000f8ec03f */
[----:B------:R-:W-:Y:S02]  /*3620*/  UISETP.NE.U32.AND UP0, UPT, UR8, URZ, UPT ;  /* 0x0000003f0800728c */ /* 0x000fe4000bf05070 */
[----:B------:R-:W-:Y:S02]  /*3630*/  ULOP3.LUT UR8, UR9, 0x10000, URZ, 0xfc, !UPT ;  /* 0x0001000009087892 */ /* 0x000fe4000f8efc3f */
[----:B------:R-:W-:Y:S02]  /*3640*/  ULOP3.LUT UR10, UR10, 0x10000, URZ, 0xfc, !UPT ;  /* 0x000100000a0a7892 */ /* 0x000fe4000f8efc3f */
[----:B------:R-:W-:-:S02]  /*3650*/  ULEA UR8, UR19, UR8, 0x8 ;  /* 0x0000000813087291 */ /* 0x000fc4000f8e403f */
[----:B------:R-:W-:Y:S01]  /*3660*/  ULEA UR10, UR19, UR10, 0xa ;  /* 0x0000000a130a7291 */ /* 0x000fe2000f8e503f */
[----:B------:R-:W-:Y:S01]  /*3670*/  UMOV UR9, 0x80000020 ;  /* 0x8000002000097882 */ /* 0x000fe20000000000 */
[----:B------:R-:W-:Y:S01]  /*3680*/  UMOV UR11, 0x80000020 ;  /* 0x80000020000b7882 */ /* 0x000fe20000000000 */
[----:B------:R-:W-:-:S06]  /*3690*/  UIADD3 UR6, UR6, 0x2, URZ ;  /* 0x0000000206067890 */ /* 0x000fcc000fffe03f */
[----:B------:R-:W-:Y:S01]  /*36a0*/  QGMMA.64x256x32.F32.E5M2.E5M2 R24, gdesc[UR8], R24, UP0 ;  /* 0x03e00000081879f3 */ /* 0x000fe2000bf03818 */
[----:B------:R-:W-:Y:S02]  /*36b0*/  UIADD3 UR8, UR8, 0x2, URZ ;  /* 0x0000000208087890 */ /* 0x000fe4000fffe03f */
[----:B------:R-:W-:Y:S01]  /*36c0*/  UIADD3 UR10, UR10, 0x2, URZ ;  /* 0x000000020a0a7890 */ /* 0x000fe2000fffe03f */
[----:B------:R-:W-:Y:S01]  /*36d0*/  UMOV UR9, 0x80000020 ;  /* 0x8000002000097882 */ /* 0x000fe20000000000 */
[----:B------:R-:W-:Y:S01]  /*36e0*/  UMOV UR11, 0x80000020 ;  /* 0x80000020000b7882 */ /* 0x000fe20000000000 */
[----:B------:R-:W-:-:S04]  /*36f0*/  UISETP.NE.AND UP0, UPT, UR6, UR32, UPT ;  /* 0x000000200600728c */ /* 0x000fc8000bf05270 */
[----:B------:R-:W-:-:S06]  /*3700*/  USEL UR7, URZ, 0x1, UP0 ;  /* 0x000000013f077887 */ /* 0x000fcc0008000000 */
[----:B------:R-:W-:-:S12]  /*3710*/  ISETP.NE.AND P0, PT, RZ, UR7, PT ;  /* 0x00000007ff007c0c */ /* 0x000fd8000bf05270 */
[----:B------:R-:W-:Y:S03]  /*3720*/  QGMMA.64x256x32.F32.E5M2.E5M2 R24, gdesc[UR8], R24, gsb0 ;  /* 0x03e00000081879f3 */ /* 0x000fe60008003818 */
[----:B------:R-:W-:Y:S02]  /*3730*/  WARPGROUP.DEPBAR.LE gsb0, 0x1 ;  /* 0x00008000000079c5 */ /* 0x000fe40000010100 */
[----:B------:R-:W-:Y:S05]  /*3740*/  @!P0 BRA `(.L_x_32) ;  /* 0x0000000c00808947 */ /* 0x000fea0003800000 */
[----:B------:R-:W-:Y:S02]  /*3750*/  WARPGROUP.DEPBAR.LE gsb0, 0x0 ;  /* 0x00008000000079c5 */ /* 0x000fe40000010000 */
[----:B------:R-:W-:-:S01]  /*3760*/  FADD R226, R24, R226 ;  /* 0x000000e218e27221 */ /* 0x000fc20000000000 */
[----:B------:R-:W-:Y:S01]  /*3770*/  FADD R225, R25, R225 ;  /* 0x000000e119e17221 */ /* 0x000fe20000000000 */
[----:B------:R1:W-:Y:S01]  /*3780*/  STL [R1+0xa4], R227 ;  /* 0x0000a4e301007387 */ /* 0x0003e20000100800 */
[----:B------:R-:W-:-:S01]  /*3790*/  FADD R224, R26, R224 ;  /* 0x000000e01ae07221 */ /* 0x000fc20000000000 */
[----:B------:R-:W-:Y:S01]  /*37a0*/  FADD R223, R27, R223 ;  /* 0x000000df1bdf7221 */ /* 0x000fe20000000000 */
[----:B------:R-:W-:-:S01]  /*37b0*/  FADD R222, R28, R222 ;  /* 0x000000de1cde7221 */ /* 0x000fc20000000000 */
[----:B------:R-:W-:Y:S01]  /*37c0*/  FADD R221, R29, R221 ;  /* 0x000000dd1ddd7221 */ /* 0x000fe20000000000 */
[----:B-1----:R-:W3:Y:S04]  /*37d0*/  LDL.LU R227, [R1+0x30] ;  /* 0x0000300001e37983 */ /* 0x002ee80000300800 */
[----:B------:R1:W-:Y:S01]  /*37e0*/  STL [R1+0xa8], R226 ;  /* 0x0000a8e201007387 */ /* 0x0003e20000100800 */
[----:B------:R-:W-:-:S01]  /*37f0*/  FADD R220, R30, R220 ;  /* 0x000000dc1edc7221 */ /* 0x000fc20000000000 */
[----:B------:R-:W-:-:S02]  /*3800*/  FADD R219, R31, R219 ;  /* 0x000000db1fdb7221 */ /* 0x000fc40000000000 */
[----:B-1----:R-:W4:Y:S04]  /*3810*/  LDL.LU R226, [R1+0x2c] ;  /* 0x00002c0001e27983 */ /* 0x002f280000300800 */
[----:B------:R1:W-:Y:S01]  /*3820*/  STL [R1+0xac], R225 ;  /* 0x0000ace101007387 */ /* 0x0003e20000100800 */
[----:B------:R-:W-:-:S03]  /*3830*/  FADD R218, R32, R218 ;  /* 0x000000da20da7221 */ /* 0x000fc60000000000 */
[----:B-1----:R-:W2:Y:S04]  /*3840*/  LDL.LU R225, [R1+0x28] ;  /* 0x0000280001e17983 */ /* 0x002ea80000300800 */
        /* <DEDUP_REMOVED lines=9> */
[----:B------:R1:W-:Y:S04]  /*38e0*/  STL [R1+0xbc], R221 ;  /* 0x0000bcdd01007387 */ /* 0x0003e80000100800 */
        /* <DEDUP_REMOVED lines=12> */
[----:B-1----:R-:W2:Y:S01]  /*39b0*/  LDL.LU R215, [R1] ;  /* 0x0000000001d77983 */ /* 0x002ea20000300800 */
[----:B------:R-:W-:-:S01]  /*39c0*/  FADD R214, R36, R214 ;  /* 0x000000d624d67221 */ /* 0x000fc20000000000 */
[----:B------:R-:W-:Y:S01]  /*39d0*/  FADD R213, R37, R213 ;  /* 0x000000d525d57221 */ /* 0x000fe20000000000 */
[----:B------:R-:W-:-:S01]  /*39e0*/  FADD R212, R38, R212 ;  /* 0x000000d426d47221 */ /* 0x000fc20000000000 */
[----:B------:R-:W-:Y:S01]  /*39f0*/  FADD R211, R39, R211 ;  /* 0x000000d327d37221 */ /* 0x000fe20000000000 */
[----:B------:R-:W-:-:S01]  /*3a00*/  FADD R210, R40, R210 ;  /* 0x000000d228d27221 */ /* 0x000fc20000000000 */
[----:B------:R-:W-:Y:S01]  /*3a10*/  STL [R1+0xd8], R214 ;  /* 0x0000d8d601007387 */ /* 0x000fe20000100800 */
        /* <DEDUP_REMOVED lines=11> */
[----:B------:R1:W-:Y:S01]  /*3ad0*/  STL [R1+0xe4], R211 ;  /* 0x0000e4d301007387 */ /* 0x0003e20000100800 */
[----:B------:R-:W-:-:S01]  /*3ae0*/  FADD R200, R50, R200 ;  /* 0x000000c832c87221 */ /* 0x000fc20000000000 */
[----:B------:R-:W-:Y:S01]  /*3af0*/  FADD R199, R51, R199 ;  /* 0x000000c733c77221 */ /* 0x000fe20000000000 */
        /* <DEDUP_REMOVED lines=69> */
[----:B-----5:R-:W-:Y:S01]  /*3f50*/  FADD R0, R121, R0 ;  /* 0x0000000079007221 */ /* 0x020fe20000000000 */
[----:B---3--:R-:W-:-:S01]  /*3f60*/  FADD R227, R134, R227 ;  /* 0x000000e386e37221 */ /* 0x008fc20000000000 */
[----:B----4-:R-:W-:Y:S01]  /*3f70*/  FADD R226, R133, R226 ;  /* 0x000000e285e27221 */ /* 0x010fe20000000000 */
[----:B--2---:R-:W-:-:S01]  /*3f80*/  FADD R225, R132, R225 ;  /* 0x000000e184e17221 */ /* 0x004fc20000000000 */
        /* <DEDUP_REMOVED lines=9> */
[----:B------:R-:W-:-:S05]  /*4020*/  FADD R215, R122, R215 ;  /* 0x000000d77ad77221 */ /* 0x000fca0000000000 */
[----:B------:R2:W-:Y:S04]  /*4030*/  STL [R1], R215 ;  /* 0x000000d701007387 */ /* 0x0005e80000100800 */
[----:B------:R3:W-:Y:S04]  /*4040*/  STL [R1+0x4], R216 ;  /* 0x000004d801007387 */ /* 0x0007e80000100800 */
        /* <DEDUP_REMOVED lines=8> */
[----:B-1----:R-:W4:Y:S04]  /*40d0*/  LDL.LU R211, [R1+0x34] ;  /* 0x0000340001d37983 */ /* 0x002f280000300800 */
[----:B------:R1:W-:Y:S04]  /*40e0*/  STL [R1+0x28], R225 ;  /* 0x000028e101007387 */ /* 0x0003e80000100800 */
[----:B------:R-:W4:Y:S04]  /*40f0*/  LDL.LU R212, [R1+0x38] ;  /* 0x0000380001d47983 */ /* 0x000f280000300800 */
[----:B------:R1:W-:Y:S04]  /*4100*/  STL [R1+0x2c], R226 ;  /* 0x00002ce201007387 */ /* 0x0003e80000100800 */
[----:B------:R-:W4:Y:S04]  /*4110*/  LDL.LU R213, [R1+0x3c] ;  /* 0x00003c0001d57983 */ /* 0x000f280000300800 */
[----:B------:R1:W-:Y:S04]  /*4120*/  STL [R1+0x30], R227 ;  /* 0x000030e301007387 */ /* 0x0003e80000100800 */
[----:B------:R-:W4:Y:S04]  /*4130*/  LDL.LU R214, [R1+0x40] ;  /* 0x0000400001d67983 */ /* 0x000f280000300800 */
[----:B--2---:R-:W2:Y:S04]  /*4140*/  LDL.LU R215, [R1+0x44] ;  /* 0x0000440001d77983 */ /* 0x004ea80000300800 */
[----:B---3--:R-:W3:Y:S04]  /*4150*/  LDL.LU R216, [R1+0x48] ;  /* 0x0000480001d87983 */ /* 0x008ee80000300800 */
[----:B----4-:R-:W4:Y:S04]  /*4160*/  LDL.LU R217, [R1+0x4c] ;  /* 0x00004c0001d97983 */ /* 0x010f280000300800 */
[----:B0-----:R-:W4:Y:S04]  /*4170*/  LDL.LU R218, [R1+0x50] ;  /* 0x0000500001da7983 */ /* 0x001f280000300800 */
[----:B------:R-:W4:Y:S04]  /*4180*/  LDL.LU R219, [R1+0x54] ;  /* 0x0000540001db7983 */ /* 0x000f280000300800 */
[----:B------:R-:W4:Y:S04]  /*4190*/  LDL.LU R220, [R1+0x58] ;  /* 0x0000580001dc7983 */ /* 0x000f280000300800 */
[----:B------:R-:W4:Y:S04]  /*41a0*/  LDL.LU R221, [R1+0x5c] ;  /* 0x00005c0001dd7983 */ /* 0x000f280000300800 */
[----:B------:R-:W4:Y:S04]  /*41b0*/  LDL.LU R222, [R1+0x60] ;  /* 0x0000600001de7983 */ /* 0x000f280000300800 */
[----:B------:R-:W4:Y:S04]  /*41c0*/  LDL.LU R223, [R1+0x64] ;  /* 0x0000640001df7983 */ /* 0x000f280000300800 */
[----:B------:R-:W4:Y:S04]  /*41d0*/  LDL.LU R224, [R1+0x68] ;  /* 0x0000680001e07983 */ /* 0x000f280000300800 */
[----:B-1----:R-:W4:Y:S04]  /*41e0*/  LDL.LU R225, [R1+0x6c] ;  /* 0x00006c0001e17983 */ /* 0x002f280000300800 */
[----:B------:R-:W4:Y:S04]  /*41f0*/  LDL.LU R226, [R1+0x70] ;  /* 0x0000700001e27983 */ /* 0x000f280000300800 */
[----:B------:R-:W4:Y:S01]  /*4200*/  LDL.LU R227, [R1+0x74] ;  /* 0x0000740001e37983 */ /* 0x000f220000300800 */
[----:B------:R-:W-:-:S05]  /*4210*/  FADD R211, R135, R211 ;  /* 0x000000d387d37221 */ /* 0x000fca0000000000 */
[----:B------:R0:W-:Y:S01]  /*4220*/  STL [R1+0x34], R211 ;  /* 0x000034d301007387 */ /* 0x0001e20000100800 */
[----:B------:R-:W-:-:S03]  /*4230*/  FADD R212, R136, R212 ;  /* 0x000000d488d47221 */ /* 0x000fc60000000000 */
[----:B0-----:R1:W5:Y:S01]  /*4240*/  LDL.LU R211, [R1+0xe4] ;  /* 0x0000e40001d37983 */ /* 0x0013620000300800 */
[----:B------:R-:W-:-:S03]  /*4250*/  FADD R213, R137, R213 ;  /* 0x000000d589d57221 */ /* 0x000fc60000000000 */
[----:B------:R0:W-:Y:S01]  /*4260*/  STL [R1+0x38], R212 ;  /* 0x000038d401007387 */ /* 0x0001e20000100800 */
[----:B------:R-:W-:-:S01]  /*4270*/  FADD R214, R138, R214 ;  /* 0x000000d68ad67221 */ /* 0x000fc20000000000 */
[----:B--2---:R-:W-:Y:S02]  /*4280*/  FADD R215, R139, R215 ;  /* 0x000000d78bd77221 */ /* 0x004fe40000000000 */
[----:B0-----:R1:W5:Y:S01]  /*4290*/  LDL.LU R212, [R1+0xe0] ;  /* 0x0000e00001d47983 */ /* 0x0013620000300800 */
[----:B---3--:R-:W-:-:S03]  /*42a0*/  FADD R216, R140, R216 ;  /* 0x000000d88cd87221 */ /* 0x008fc60000000000 */
[----:B------:R0:W-:Y:S01]  /*42b0*/  STL [R1+0x3c], R213 ;  /* 0x00003cd501007387 */ /* 0x0001e20000100800 */
[----:B----4-:R-:W-:-:S03]  /*42c0*/  FADD R217, R141, R217 ;  /* 0x000000d98dd97221 */ /* 0x010fc60000000000 */
[----:B0-----:R1:W5:Y:S01]  /*42d0*/  LDL.LU R213, [R1+0xdc] ;  /* 0x0000dc0001d57983 */ /* 0x0013620000300800 */
[----:B------:R-:W-:-:S03]  /*42e0*/  FADD R218, R142, R218 ;  /* 0x000000da8eda7221 */ /* 0x000fc60000000000 */
[----:B------:R0:W-:Y:S01]  /*42f0*/  STL [R1+0x40], R214 ;  /* 0x000040d601007387 */ /* 0x0001e20000100800 */
[----:B------:R-:W-:-:S01]  /*4300*/  FADD R219, R143, R219 ;  /* 0x000000db8fdb7221 */ /* 0x000fc20000000000 */
[----:B------:R-:W-:Y:S02]  /*4310*/  FADD R220, R144, R220 ;  /* 0x000000dc90dc7221 */ /* 0x000fe40000000000 */
[----:B0-----:R1:W5:Y:S04]  /*4320*/  LDL.LU R214, [R1+0xd8] ;  /* 0x0000d80001d67983 */ /* 0x0013680000300800 */
[----:B------:R0:W-:Y:S01]  /*4330*/  STL [R1+0x44], R215 ;  /* 0x000044d701007387 */ /* 0x0001e20000100800 */
[----:B------:R-:W-:-:S01]  /*4340*/  FADD R221, R145, R221 ;  /* 0x000000dd91dd7221 */ /* 0x000fc20000000000 */
[----:B------:R-:W-:-:S02]  /*4350*/  FADD R222, R146, R222 ;  /* 0x000000de92de7221 */ /* 0x000fc40000000000 */
[----:B0-----:R1:W5:Y:S04]  /*4360*/  LDL.LU R215, [R1+0xd4] ;  /* 0x0000d40001d77983 */ /* 0x0013680000300800 */
[----:B------:R0:W-:Y:S01]  /*4370*/  STL [R1+0x48], R216 ;  /* 0x000048d801007387 */ /* 0x0001e20000100800 */
[----:B------:R-:W-:-:S03]  /*4380*/  FADD R223, R147, R223 ;  /* 0x000000df93df7221 */ /* 0x000fc60000000000 */
        /* <DEDUP_REMOVED lines=13> */
[----:B------:R0:W-:Y:S04]  /*4460*/  STL [R1+0x5c], R221 ;  /* 0x00005cdd01007387 */ /* 0x0001e80000100800 */
        /* <DEDUP_REMOVED lines=12> */
[----:B0-----:R1:W5:Y:S01]  /*4530*/  LDL.LU R227, [R1+0xa4] ;  /* 0x0000a40001e37983 */ /* 0x0013620000300800 */
[----:B------:R-:W-:-:S05]  /*4540*/  UMOV UR6, URZ ;  /* 0x0000003f00067c82 */ /* 0x000fca0008000000 */
.L_x_32:
[----:B------:R-:W-:Y:S05]  /*4550*/  @!P1 BRA `(.L_x_33) ;  /* 0x0000000000049947 */ /* 0x000fea0003800000 */
[----:B------:R-:W-:Y:S01]  /*4560*/  BPT.TRAP 0x1 ;  /* 0x000000040000795c */ /* 0x000fe20000300000 */
.L_x_33:
[----:B------:R3:W-:Y:S04]  /*4570*/  STL [R1+0xa8], R2 ;  /* 0x0000a80201007387 */ /* 0x0007e80000100800 */
[----:B---3--:R-:W3:Y:S04]  /*4580*/  LDL R2, [R1+0x78] ;  /* 0x0000780001027983 */ /* 0x008ee80000100800 */
[----:B-----5:R4:W-:Y:S04]  /*4590*/  STL [R1+0xa4], R0 ;  /* 0x0000a40001007387 */ /* 0x0209e80000100800 */
[----:B----4-:R-:W4:Y:S01]  /*45a0*/  LDL R0, [R1+0x80] ;  /* 0x0000800001007983 */ /* 0x010f220000100800 */
[----:B0-----:R-:W-:Y:S01]  /*45b0*/  IMAD.U32 R229, RZ, RZ, UR26 ;  /* 0x0000001affe57e24 */ /* 0x001fe2000f8e00ff */
[----:B---3--:R-:W-:-:S02]  /*45c0*/  ISETP.NE.AND P0, PT, R2, RZ, PT ;  /* 0x000000ff0200720c */ /* 0x008fc40003f05270 */
[----:B------:R0:W5:Y:S11]  /*45d0*/  LDL.LU R2, [R1+0xa8] ;  /* 0x0000a80001027983 */ /* 0x0001760000300800 */
[----:B------:R-:W-:-:S05]  /*45e0*/  @P0 LEA R229, R229, UR12, 0x3 ;  /* 0x0000000ce5e50c11 */ /* 0x000fca000f8e18ff */
[----:B------:R-:W-:-:S05]  /*45f0*/  @P0 VIADD R229, R229, 0x58 ;  /* 0x00000058e5e50836 */ /* 0x000fca0000000000 */
[----:B----4-:R-:W-:Y:S02]  /*4600*/  @P0 PRMT R229, R0, 0x654, R229 ;  /* 0x0000065400e50816 */ /* 0x010fe400000000e5 */
[----:B------:R0:W5:Y:S01]  /*4610*/  LDL.LU R0, [R1+0xa4] ;  /* 0x0000a40001007983 */ /* 0x0001620000300800 */
[----:B------:R-:W-:Y:S01]  /*4620*/  UISETP.GT.U32.AND UP0, UPT, UR13, 0x1, UPT ;  /* 0x000000010d00788c */ /* 0x000fe2000bf04070 */
[----:B------:R0:W-:Y:S05]  /*4630*/  @P0 SYNCS.ARRIVE.TRANS64.RED.A1T0 RZ, [R229+URZ], RZ ;  /* 0x000000ffe5ff09a7 */ /* 0x0001ea000810043f */
[----:B------:R-:W-:-:S13]  /*4640*/  PLOP3.LUT P0, PT, PT, PT, UP0, 0x80, 0x0 ;  /* 0x000000000000781c */ /* 0x000fda0003f0f008 */
[----:B0-----:R-:W-:Y:S05]  /*4650*/  @P0 BRA `(.L_x_34) ;  /* 0x0000000000040947 */ /* 0x001fea0003800000 */
[----:B------:R-:W-:Y:S01]  /*4660*/  BPT.TRAP 0x1 ;  /* 0x000000040000795c */ /* 0x000fe20000300000 */
.L_x_34:
[----:B------:R-:W-:Y:S01]  /*4670*/  UIADD3 UR19, UR19, 0x1, URZ ;  /* 0x0000000113137890 */ /* 0x000fe2000fffe03f */
[C---:B------:R-:W-:Y:S01]  /*4680*/  ISETP.GT.AND P0, PT, R228.reuse, 0x1, PT ;  /* 0x00000001e400780c */ /* 0x040fe20003f04270 */
[----:B------:R-:W-:Y:S01]  /*4690*/  UIADD3 UR26, UR26, 0x1, URZ ;  /* 0x000000011a1a7890 */ /* 0x000fe2000fffe03f */
[----:B------:R-:W-:Y:S01]  /*46a0*/  VIADD R228, R228, 0xffffffff ;  /* 0xffffffffe4e47836 */ /* 0x000fe20000000000 */
[----:B------:R-:W-:Y:S02]  /*46b0*/  UISETP.NE.AND UP0, UPT, UR19, 0xb, UPT ;  /* 0x0000000b1300788c */ /* 0x000fe4000bf05270 */
[----:B------:R-:W-:Y:S02]  /*46c0*/  UISETP.NE.AND UP1, UPT, UR26, 0xb, UPT ;  /* 0x0000000b1a00788c */ /* 0x000fe4000bf25270 */
[----:B------:R-:W-:Y:S02]  /*46d0*/  USEL UR8, URZ, 0x1, UP0 ;  /* 0x000000013f087887 */ /* 0x000fe40008000000 */
[----:B------:R-:W-:-:S02]  /*46e0*/  USEL UR19, UR19, URZ, UP0 ;  /* 0x0000003f13137287 */ /* 0x000fc40008000000 */
[----:B------:R-:W-:Y:S02]  /*46f0*/  USEL UR26, UR26, URZ, UP1 ;  /* 0x0000003f1a1a7287 */ /* 0x000fe40008800000 */
[----:B------:R-:W-:Y:S01]  /*4700*/  LOP3.LUT R227, R227, UR8, RZ, 0x3c, !PT ;  /* 0x00000008e3e37c12 */ /* 0x000fe2000f8e3cff */
[----:B------:R-:W-:Y:S01]  /*4710*/  UMOV UR8, 0x1 ;  /* 0x0000000100087882 */ /* 0x000fe20000000000 */
[----:B------:R-:W-:Y:S08]  /*4720*/  @P0 BRA `(.L_x_35) ;  /* 0xffffffec00680947 */ /* 0x000ff0000383ffff */
.L_x_27:
[----:B------:R-:W-:-:S04]  /*4730*/  UISETP.NE.AND UP0, UPT, UR6, URZ, UPT ;  /* 0x0000003f0600728c */ /* 0x000fc8000bf05270 */
[----:B------:R-:W-:-:S06]  /*4740*/  USEL UR6, URZ, 0x1, !UP0 ;  /* 0x000000013f067887 */ /* 0x000fcc000c000000 */
[----:B------:R-:W-:-:S13]  /*4750*/  ISETP.NE.AND P0, PT, RZ, UR6, PT ;  /* 0x00000006ff007c0c */ /* 0x000fda000bf05270 */
[----:B------:R-:W-:Y:S05]  /*4760*/  @!P0 BRA `(.L_x_36) ;  /* 0x0000000c00dc8947 */ /* 0x000fea0003800000 */
[----:B------:R-:W3:Y:S04]  /*4770*/  LDL.LU R227, [R1+0x74] ;  /* 0x0000740001e37983 */ /* 0x000ee80000300800 */
[----:B---3--:R0:W-:Y:S04]  /*4780*/  STL [R1+0xa4], R227 ;  /* 0x0000a4e301007387 */ /* 0x0081e80000100800 */
[----:B0-----:R-:W3:Y:S04]  /*4790*/  LDL.LU R227, [R1+0x70] ;  /* 0x0000700001e37983 */ /* 0x001ee80000300800 */
        /* <DEDUP_REMOVED lines=55> */
[----:B0-----:R-:W3:Y:S01]  /*4b10*/  LDL.LU R227, [R1] ;  /* 0x0000000001e37983 */ /* 0x001ee20000300800 */
[----:B------:R-:W-:-:S02]  /*4b20*/  WARPGROUP.DEPBAR.LE gsb0, 0x0 ;  /* 0x00008000000079c5 */ /* 0x000fc40000010000 */
[----:B------:R-:W-:Y:S01]  /*4b30*/  FADD R226, R24, R226 ;  /* 0x000000e218e27221 */ /* 0x000fe20000000000 */
        /* <DEDUP_REMOVED lines=95> */
[----:B-----5:R-:W-:Y:S01]  /*5130*/  FADD R2, R120, R2 ;  /* 0x0000000278027221 */ /* 0x020fe20000000000 */
[----:B------:R-:W-:Y:S01]  /*5140*/  FADD R0, R121, R0 ;  /* 0x0000000079007221 */ /* 0x000fe20000000000 */
[----:B---3--:R-:W-:-:S05]  /*5150*/  FADD R227, R122, R227 ;  /* 0x000000e37ae37221 */ /* 0x008fca0000000000 */
[----:B------:R0:W-:Y:S04]  /*5160*/  STL [R1], R227 ;  /* 0x000000e301007387 */ /* 0x0001e80000100800 */
[----:B0-----:R-:W3:Y:S02]  /*5170*/  LDL.LU R227, [R1+0x114] ;  /* 0x0001140001e37983 */ /* 0x001ee40000300800 */
[----:B---3--:R-:W-:-:S05]  /*5180*/  FADD R227, R123, R227 ;  /* 0x000000e37be37221 */ /* 0x008fca0000000000 */
[----:B------:R0:W-:Y:S04]  /*5190*/  STL [R1+0x4], R227 ;  /* 0x000004e301007387 */ /* 0x0001e80000100800 */
        /* <DEDUP_REMOVED lines=83> */
[----:B------:R0:W-:Y:S02]  /*56d0*/  STL [R1+0x74], R227 ;  /* 0x000074e301007387 */ /* 0x0001e40000100800 */
.L_x_36:
[----:B0-----:R-:W-:-:S04]  /*56e0*/  IMAD.U32 R227, RZ, RZ, UR31 ;  /* 0x0000001fffe37e24 */ /* 0x001fc8000f8e00ff */
[----:B------:R0:W-:Y:S01]  /*56f0*/  SYNCS.ARRIVE.TRANS64.A1T0 RZ, [R227+UR29], RZ ;  /* 0x000000ffe3ff79a7 */ /* 0x0001e2000810001d */
[----:B------:R-:W-:Y:S02]  /*5700*/  WARPGROUP.DEPBAR.LE gsb0, 0x0 ;  /* 0x00008000000079c5 */ /* 0x000fe40000010000 */
[----:B------:R-:W3:Y:S02]  /*5710*/  LDC R24, c[0x0][0x28c] ;  /* 0x0000a300ff187b82 */ /* 0x000ee40000000800 */
[----:B---3--:R-:W-:-:S13]  /*5720*/  ISETP.GE.AND P0, PT, R24, 0x1, PT ;  /* 0x000000011800780c */ /* 0x008fda0003f06270 */
[----:B0-----:R-:W-:Y:S05]  /*5730*/  @!P0 BRA `(.L_x_37) ;  /* 0x0000000000608947 */ /* 0x001fea0003800000 */
[----:B------:R-:W-:-:S06]  /*5740*/  UISETP.NE.AND UP0, UPT, UR27, 0x3, UPT ;  /* 0x000000031b00788c */ /* 0x000fcc000bf05270 */
[----:B------:R-:W-:-:S13]  /*5750*/  PLOP3.LUT P0, PT, PT, PT, UP0, 0x80, 0x0 ;  /* 0x000000000000781c */ /* 0x000fda0003f0f008 */
[----:B------:R-:W-:Y:S05]  /*5760*/  @!P0 BRA `(.L_x_38) ;  /* 0x0000000000048947 */ /* 0x000fea0003800000 */
[----:B------:R-:W-:Y:S01]  /*5770*/  BPT.TRAP 0x1 ;  /* 0x000000040000795c */ /* 0x000fe20000300000 */
.L_x_38:
[----:B-----5:R0:W-:Y:S04]  /*5780*/  STL [R1+0xa4], R0 ;  /* 0x0000a40001007387 */ /* 0x0201e80000100800 */
[----:B------:R-:W3:Y:S04]  /*5790*/  LDL R227, [R1+0x80] ;  /* 0x0000800001e37983 */ /* 0x000ee80000100800 */
[----:B0-----:R-:W4:Y:S02]  /*57a0*/  LDL R0, [R1+0x78] ;  /* 0x0000780001007983 */ /* 0x001f240000100800 */
[----:B----4-:R-:W-:-:S02]  /*57b0*/  ISETP.NE.AND P0, PT, R0, RZ, PT ;  /* 0x000000ff0000720c */ /* 0x010fc40003f05270 */
[----:B------:R0:W5:Y:S11]  /*57c0*/  LDL.LU R0, [R1+0xa4] ;  /* 0x0000a40001007983 */ /* 0x0001760000300800 */
[----:B------:R-:W-:-:S05]  /*57d0*/  VOTEU.ANY UP0, P0 ;  /* 0x00000000003f7886 */ /* 0x000fca0000000100 */
[----:B------:R-:W-:-:S06]  /*57e0*/  @UP0 UIADD3 UR6, UR16, UR5, URZ ;  /* 0x0000000510060290 */ /* 0x000fcc000fffe03f */
[----:B------:R-:W-:-:S04]  /*57f0*/  IMAD.U32 R24, RZ, RZ, UR6 ;  /* 0x00000006ff187e24 */ /* 0x000fc8000f8e00ff */
[----:B------:R-:W-:-:S04]  /*5800*/  @P0 IMAD.WIDE.U32 R24, R24, -0x45d1745d, RZ ;  /* 0xba2e8ba318180825 */ /* 0x000fc800078e00ff */
[----:B------:R-:W-:Y:S01]  /*5810*/  IMAD.U32 R27, RZ, RZ, UR6 ;  /* 0x00000006ff1b7e24 */ /* 0x000fe2000f8e00ff */
[----:B------:R-:W-:-:S05]  /*5820*/  @P0 SHF.R.U32.HI R24, RZ, 0x3, R25 ;  /* 0x00000003ff180819 */ /* 0x000fca0000011619 */
[----:B------:R-:W-:-:S05]  /*5830*/  @P0 IMAD R24, R24, -0xb, R27 ;  /* 0xfffffff518180824 */ /* 0x000fca00078e021b */
[----:B------:R-:W-:Y:S01]  /*5840*/  @P0 LEA R24, R24, UR12, 0x3 ;  /* 0x0000000c18180c11 */ /* 0x000fe2000f8e18ff */
[----:B------:R-:W-:-:S04]  /*5850*/  UISETP.GT.U32.AND UP0, UPT, UR13, 0x1, UPT ;  /* 0x000000010d00788c */ /* 0x000fc8000bf04070 */
[----:B------:R-:W-:-:S05]  /*5860*/  @P0 VIADD R24, R24, 0x58 ;  /* 0x0000005818180836 */ /* 0x000fca0000000000 */
[----:B---3--:R-:W-:-:S04]  /*5870*/  @P0 PRMT R24, R227, 0x654, R24 ;  /* 0x00000654e3180816 */ /* 0x008fc80000000018 */
[----:B------:R0:W-:Y:S01]  /*5880*/  @P0 SYNCS.ARRIVE.TRANS64.RED.A1T0 RZ, [R24+URZ], RZ ;  /* 0x000000ff18ff09a7 */ /* 0x0001e2000810043f */
[----:B------:R-:W-:-:S13]  /*5890*/  PLOP3.LUT P0, PT, PT, PT, UP0, 0x80, 0x0 ;  /* 0x000000000000781c */ /* 0x000fda0003f0f008 */
[----:B0-----:R-:W-:Y:S05]  /*58a0*/  @P0 BRA `(.L_x_37) ;  /* 0x0000000000040947 */ /* 0x001fea0003800000 */
[----:B------:R-:W-:Y:S01]  /*58b0*/  BPT.TRAP 0x1 ;  /* 0x000000040000795c */ /* 0x000fe20000300000 */
.L_x_37:
[----:B------:R-:W0:Y:S01]  /*58c0*/  S2R R25, SR_TID.X ;  /* 0x0000000000197919 */ /* 0x000e220000002100 */
[----:B------:R-:W-:Y:S01]  /*58d0*/  IMAD.U32 R24, RZ, RZ, UR30 ;  /* 0x0000001eff187e24 */ /* 0x000fe2000f8e00ff */
[----:B------:R-:W-:Y:S01]  /*58e0*/  UIADD3 UR5, UR28, UR5, URZ ;  /* 0x000000051c057290 */ /* 0x000fe2000fffe03f */
[----:B------:R-:W3:Y:S01]  /*58f0*/  LDC R35, c[0x0][0x288] ;  /* 0x0000a200ff237b82 */ /* 0x000ee20000000800 */
[----:B------:R-:W-:Y:S02]  /*5900*/  UISETP.GE.U32.AND UP1, UPT, UR28, 0xb, UPT ;  /* 0x0000000b1c00788c */ /* 0x000fe4000bf26070 */
[----:B------:R-:W-:Y:S01]  /*5910*/  SHF.L.U32 R24, R24, 0x1f, RZ ;  /* 0x0000001f18187819 */ /* 0x000fe200000006ff */
[----:B------:R-:W-:Y:S02]  /*5920*/  UISETP.GT.U32.AND UP0, UPT, UR5, 0xa, UPT ;  /* 0x0000000a0500788c */ /* 0x000fe4000bf04070 */
[----:B------:R-:W-:Y:S01]  /*5930*/  UIMAD.WIDE.U32 UR6, UR5, -0x45d1745d, URZ ;  /* 0xba2e8ba3050678a5 */ /* 0x000fe2000f8e003f */
[----:B------:R-:W4:Y:S01]  /*5940*/  SYNCS.PHASECHK.TRANS64.TRYWAIT P0, [UR17+0x8], R24 ;  /* 0x00000818ff0075a7 */ /* 0x000f220008000151 */
[----:B------:R-:W-:-:S02]  /*5950*/  UISETP.LT.U32.AND UP0, UPT, UR28, 0xb, UP0 ;  /* 0x0000000b1c00788c */ /* 0x000fc40008701070 */
[----:B------:R-:W-:Y:S02]  /*5960*/  USHF.R.U32.HI UR6, URZ, 0x3, UR7 ;  /* 0x000000033f067899 */ /* 0x000fe40008011607 */
[----:B------:R-:W-:Y:S02]  /*5970*/  USEL UR8, URZ, 0x1, !UP0 ;  /* 0x000000013f087887 */ /* 0x000fe4000c000000 */
[----:B------:R-:W-:Y:S02]  /*5980*/  UIMAD UR5, UR6, -0xb, UR5 ;  /* 0xfffffff5060578a4 */ /* 0x000fe4000f8e0205 */
[----:B------:R-:W-:-:S04]  /*5990*/  ULOP3.LUT UR4, UR4, UR8, URZ, 0x3c, !UPT ;  /* 0x0000000804047292 */ /* 0x000fc8000f8e3c3f */
[----:B------:R-:W-:Y:S01]  /*59a0*/  @UP1 ULOP3.LUT UR4, UR4, 0x1, UR6, 0x78, !UPT ;  /* 0x0000000104041892 */ /* 0x000fe2000f8e7806 */
[----:B0-----:R-:W-:-:S04]  /*59b0*/  SHF.R.S32.HI R26, RZ, 0x1f, R25 ;  /* 0x0000001fff1a7819 */ /* 0x001fc80000011419 */
[----:B------:R-:W-:-:S04]  /*59c0*/  LEA.HI R26, R26, R25, RZ, 0x7 ;  /* 0x000000191a1a7211 */ /* 0x000fc800078f38ff */
[----:B------:R-:W-:-:S05]  /*59d0*/  LOP3.LUT R26, R26, 0xffffff80, RZ, 0xc0, !PT ;  /* 0xffffff801a1a7812 */ /* 0x000fca00078ec0ff */
[----:B------:R-:W-:-:S05]  /*59e0*/  IMAD.IADD R26, R25, 0x1, -R26 ;  /* 0x00000001191a7824 */ /* 0x000fca00078e0a1a */
[----:B------:R-:W-:-:S04]  /*59f0*/  SHF.R.S32.HI R25, RZ, 0x1f, R26 ;  /* 0x0000001fff197819 */ /* 0x000fc8000001141a */
[----:B------:R-:W-:-:S04]  /*5a00*/  LEA.HI R25, R25, R26, RZ, 0x2 ;  /* 0x0000001a19197211 */ /* 0x000fc800078f10ff */
[----:B------:R-:W-:-:S05]  /*5a10*/  LOP3.LUT R25, R25, 0xfffffffc, RZ, 0xc0, !PT ;  /* 0xfffffffc19197812 */ /* 0x000fca00078ec0ff */
[----:B------:R-:W-:-:S04]  /*5a20*/  IMAD.IADD R40, R26, 0x1, -R25 ;  /* 0x000000011a287824 */ /* 0x000fc800078e0a19 */
[----:B------:R-:W-:Y:S01]  /*5a30*/  IMAD.SHL.U32 R32, R40, 0x2, RZ ;  /* 0x0000000228207824 */ /* 0x000fe200078e00ff */
[----:B---34-:R-:W-:Y:S06]  /*5a40*/  @!P0 BRA `(.L_x_39) ;  /* 0x000000ac008c8947 */ /* 0x018fec0003800000 */
.L_x_332:
[----:B-----5:R3:W-:Y:S01]  /*5a50*/  STL [R1+0xa8], R2 ;  /* 0x0000a80201007387 */ /* 0x0207e20000100800 */
[----:B------:R-:W-:Y:S01]  /*5a60*/  ULDC UR8, c[0x0][0x284] ;  /* 0x0000a10000087ab9 */ /* 0x000fe20000000800 */
[----:B------:R-:W-:Y:S01]  /*5a70*/  SHF.R.S32.HI R33, RZ, 0x1f, R32 ;  /* 0x0000001fff217819 */ /* 0x000fe20000011420 */
[----:B------:R-:W-:Y:S01]  /*5a80*/  ULDC.64 UR6, c[0x0][0x5d0] ;  /* 0x0001740000067ab9 */ /* 0x000fe20000000a00 */
[----:B---3--:R-:W3:Y:S04]  /*5a90*/  LDL.LU R2, [R1+0x90] ;  /* 0x0000900001027983 */ /* 0x008ee80000300800 */
[----:B------:R4:W-:Y:S04]  /*5aa0*/  STL [R1+0xa4], R0 ;  /* 0x0000a40001007387 */ /* 0x0009e80000100800 */
[----:B------:R-:W2:Y:S04]  /*5ab0*/  LDL R227, [R1+0x7c] ;  /* 0x00007c0001e37983 */ /* 0x000ea80000100800 */
[----:B----4-:R-:W4:Y:S01]  /*5ac0*/  LDL R0, [R1+0x8c] ;  /* 0x00008c0001007983 */ /* 0x010f220000100800 */
[----:B---3--:R-:W-:-:S03]  /*5ad0*/  IMAD.SHL.U32 R37, R2, 0x100, RZ ;  /* 0x0000010002257824 */ /* 0x008fc600078e00ff */
[----:B------:R3:W5:Y:S01]  /*5ae0*/  LDL.LU R2, [R1+0xa8] ;  /* 0x0000a80001027983 */ /* 0x0007620000300800 */
[----:B----4-:R-:W-:-:S03]  /*5af0*/  IMAD.SHL.U32 R34, R0, 0x40, RZ ;  /* 0x0000004000227824 */ /* 0x010fc600078e00ff */
[----:B------:R3:W5:Y:S02]  /*5b00*/  LDL.LU R0, [R1+0xa4] ;  /* 0x0000a40001007983 */ /* 0x0007640000300800 */
[----:B------:R-:W-:Y:S02]  /*5b10*/  ISETP.GE.AND P0, PT, R34, UR8, PT ;  /* 0x0000000822007c0c */ /* 0x000fe4000bf06270 */
[----:B--2---:R-:W-:Y:S02]  /*5b20*/  SHF.R.S32.HI R38, RZ, 0x1f, R227 ;  /* 0x0000001fff267819 */ /* 0x004fe400000114e3 */
[----:B------:R-:W-:Y:S01]  /*5b30*/  ISETP.GE.OR P0, PT, R37, R35, P0 ;  /* 0x000000232500720c */ /* 0x000fe20000706670 */
[----:B0-----:R-:W-:-:S04]  /*5b40*/  IMAD.WIDE.U32 R24, R227, UR6, R32 ;  /* 0x00000006e3187c25 */ /* 0x001fc8000f8e0020 */
[----:B------:R-:W-:Y:S01]  /*5b50*/  IMAD R26, R38, UR6, RZ ;  /* 0x00000006261a7c24 */ /* 0x000fe2000f8e02ff */
[----:B------:R-:W-:Y:S02]  /*5b60*/  SHF.R.S32.HI R36, RZ, 0x1f, R37 ;  /* 0x0000001fff247819 */ /* 0x000fe40000011425 */
[----:B------:R-:W-:Y:S01]  /*5b70*/  IADD3 R24, P1, R37, R24, RZ ;  /* 0x0000001825187210 */ /* 0x000fe20007f3e0ff */
[----:B------:R-:W-:-:S05]  /*5b80*/  IMAD R27, R227, UR7, R26 ;  /* 0x00000007e31b7c24 */ /* 0x000fca000f8e021a */
[----:B------:R-:W-:Y:S01]  /*5b90*/  IADD3.X R25, R36, R25, R27, P1, !PT ;  /* 0x0000001924197210 */ /* 0x000fe20000ffe41b */
[----:B---3--:R-:W-:Y:S06]  /*5ba0*/  @P0 BRA `(.L_x_40) ;  /* 0x0000008c00cc0947 */ /* 0x008fec0003800000 */
[----:B------:R0:W-:Y:S01]  /*5bb0*/  STL.64 [R1+0xb0], R4 ;  /* 0x0000b00401007387 */ /* 0x0001e20000100a00 */
[----:B------:R-:W2:Y:S01]  /*5bc0*/  LDC.64 R28, c[0x0][0x5c8] ;  /* 0x00017200ff1c7b82 */ /* 0x000ea20000000a00 */
[----:B------:R-:W-:Y:S02]  /*5bd0*/  ULDC.64 UR6, c[0x0][0x5c0] ;  /* 0x0001700000067ab9 */ /* 0x000fe40000000a00 */
[----:B0-----:R-:W3:Y:S04]  /*5be0*/  LDL.64 R4, [R1+0x98] ;  /* 0x0000980001047983 */ /* 0x001ee80000100a00 */
[----:B-----5:R0:W-:Y:S04]  /*5bf0*/  STL [R1+0xa8], R2 ;  /* 0x0000a80201007387 */ /* 0x0201e80000100800 */
[----:B0-----:R-:W3:Y:S04]  /*5c00*/  LDL.LU R2, [R1+0x8c] ;  /* 0x00008c0001027983 */ /* 0x001ee80000300800 */
[----:B------:R0:W-:Y:S04]  /*5c10*/  STL [R1+0xa4], R0 ;  /* 0x0000a40001007387 */ /* 0x0001e80000100800 */
[----:B0-----:R-:W4:Y:S01]  /*5c20*/  LDL R0, [R1+0x94] ;  /* 0x0000940001007983 */ /* 0x001f220000100800 */
[----:B---3--:R-:W-:-:S03]  /*5c30*/  IMAD.WIDE R30, R2, 0x40, R4 ;  /* 0x00000040021e7825 */ /* 0x008fc600078e0204 */
[----:B------:R0:W5:Y:S04]  /*5c40*/  LDL.LU.64 R4, [R1+0xb0] ;  /* 0x0000b00001047983 */ /* 0x0001680000300a00 */
[----:B------:R0:W5:Y:S01]  /*5c50*/  LDL.LU R2, [R1+0xa8] ;  /* 0x0000a80001027983 */ /* 0x0001620000300800 */
[-C--:B--2---:R-:W-:Y:S02]  /*5c60*/  IMAD R26, R31, R28.reuse, RZ ;  /* 0x0000001c1f1a7224 */ /* 0x084fe400078e02ff */
[----:B------:R-:W-:-:S04]  /*5c70*/  IMAD.WIDE.U32 R24, R30, R28, R24 ;  /* 0x0000001c1e187225 */ /* 0x000fc800078e0018 */
[----:B------:R-:W-:Y:S01]  /*5c80*/  IMAD R27, R30, R29, R26 ;  /* 0x0000001d1e1b7224 */ /* 0x000fe200078e021a */
[----:B------:R-:W-:Y:S01]  /*5c90*/  LEA R26, P0, R28, R24, 0x3 ;  /* 0x000000181c1a7211 */ /* 0x000fe200078018ff */
[----:B----4-:R-:W-:Y:S01]  /*5ca0*/  IMAD.IADD R39, R0, 0x1, -R34 ;  /* 0x0000000100277824 */ /* 0x010fe200078e0a22 */
[----:B------:R-:W-:Y:S01]  /*5cb0*/  IADD3 R24, P1, R24, UR6, RZ ;  /* 0x0000000618187c10 */ /* 0x000fe2000ff3e0ff */
[----:B------:R0:W5:Y:S01]  /*5cc0*/  LDL.LU R0, [R1+0xa4] ;  /* 0x0000a40001007983 */ /* 0x0001620000300800 */
[----:B------:R-:W-:Y:S01]  /*5cd0*/  IMAD.IADD R27, R25, 0x1, R27 ;  /* 0x00000001191b7824 */ /* 0x000fe200078e021b */
[----:B------:R-:W-:-:S04]  /*5ce0*/  IADD3 R26, P3, R26, UR6, RZ ;  /* 0x000000061a1a7c10 */ /* 0x000fc8000ff7e0ff */
[----:B------:R-:W-:Y:S01]  /*5cf0*/  LEA.HI.X R29, R28, R27, R29, 0x3, P0 ;  /* 0x0000001b1c1d7211 */ /* 0x000fe200000f1c1d */
[----:B------:R-:W-:Y:S01]  /*5d00*/  IMAD R28, R40, -0x2, R35 ;  /* 0xfffffffe281c7824 */ /* 0x000fe200078e0223 */
[----:B------:R-:W-:Y:S01]  /*5d10*/  FSETP.NEU.AND P0, PT, RZ, UR25, PT ;  /* 0x00000019ff007c0b */ /* 0x000fe2000bf0d000 */
[----:B------:R-:W-:Y:S01]  /*5d20*/  BSSY B0, `(.L_x_40) ;  /* 0x00008db000007945 */ /* 0x000fe20003800000 */
[----:B------:R-:W-:Y:S02]  /*5d30*/  IADD3.X R25, R27, UR7, RZ, P1, !PT ;  /* 0x000000071b197c10 */ /* 0x000fe40008ffe4ff */
[----:B------:R-:W-:Y:S01]  /*5d40*/  IADD3.X R27, R29, UR7, RZ, P3, !PT ;  /* 0x000000071d1b7c10 */ /* 0x000fe20009ffe4ff */
[----:B------:R-:W-:-:S08]  /*5d50*/  IMAD.IADD R34, R28, 0x1, -R37 ;  /* 0x000000011c227824 */ /* 0x000fd000078e0a25 */
[----:B0-----:R-:W-:Y:S05]  /*5d60*/  @!P0 BRA `(.L_x_41) ;  /* 0x0000006800d88947 */ /* 0x001fea0003800000 */
[----:B------:R-:W-:Y:S01]  /*5d70*/  ULDC.64 UR6, c[0x0][0x5b8] ;  /* 0x00016e0000067ab9 */ /* 0x000fe20000000a00 */
[----:B------:R-:W-:Y:S01]  /*5d80*/  ULDC.64 UR8, c[0x0][0x5a8] ;  /* 0x00016a0000087ab9 */ /* 0x000fe20000000a00 */
[----:B------:R-:W-:Y:S01]  /*5d90*/  IMAD.WIDE.U32 R32, R227, UR6, R32 ;  /* 0x00000006e3207c25 */ /* 0x000fe2000f8e0020 */
[----:B------:R-:W-:Y:S03]  /*5da0*/  BSSY B1, `(.L_x_42) ;  /* 0x0000010000017945 */ /* 0x000fe60003800000 */
[----:B------:R-:W-:Y:S01]  /*5db0*/  IMAD R28, R38, UR6, RZ ;  /* 0x00000006261c7c24 */ /* 0x000fe2000f8e02ff */
[----:B------:R-:W-:-:S03]  /*5dc0*/  IADD3 R32, P0, R37, R32, RZ ;  /* 0x0000002025207210 */ /* 0x000fc60007f1e0ff */
[----:B------:R-:W-:Y:S01]  /*5dd0*/  IMAD R29, R227, UR7, R28 ;  /* 0x00000007e31d7c24 */ /* 0x000fe2000f8e021c */
[----:B------:R-:W-:Y:S02]  /*5de0*/  ULDC.64 UR6, c[0x0][0x5b0] ;  /* 0x00016c0000067ab9 */ /* 0x000fe40000000a00 */
[----:B------:R-:W-:Y:S02]  /*5df0*/  IMAD R35, R31, UR6, RZ ;  /* 0x000000061f237c24 */ /* 0x000fe4000f8e02ff */
[----:B------:R-:W-:Y:S02]  /*5e00*/  IADD3.X R33, R36, R33, R29, P0, !PT ;  /* 0x0000002124217210 */ /* 0x000fe400007fe41d */
[----:B------:R-:W-:Y:S01]  /*5e10*/  ISETP.GE.AND P0, PT, R39, 0x1, PT ;  /* 0x000000012700780c */ /* 0x000fe20003f06270 */
[C---:B------:R-:W-:Y:S02]  /*5e20*/  IMAD R35, R30.reuse, UR7, R35 ;  /* 0x000000071e237c24 */ /* 0x040fe4000f8e0223 */
[----:B------:R-:W-:Y:S01]  /*5e30*/  IMAD.WIDE.U32 R28, R30, UR6, R32 ;  /* 0x000000061e1c7c25 */ /* 0x000fe2000f8e0020 */
[----:B------:R-:W-:-:S02]  /*5e40*/  ISETP.LT.OR P4, PT, R34, 0x1, !P0 ;  /* 0x000000012200780c */ /* 0x000fc40004781670 */
[----:B------:R-:W-:-:S04]  /*5e50*/  IADD3 R28, P1, R28, UR8, RZ ;  /* 0x000000081c1c7c10 */ /* 0x000fc8000ff3e0ff */
[--C-:B------:R-:W-:Y:S02]  /*5e60*/  IADD3.X R29, R29, UR9, R35.reuse, P1, !PT ;  /* 0x000000091d1d7c10 */ /* 0x100fe40008ffe423 */
[----:B------:R-:W-:-:S05]  /*5e70*/  PRMT R35, RZ, 0x7610, R35 ;  /* 0x00007610ff237816 */ /* 0x000fca0000000023 */
[----:B------:R-:W-:Y:S05]  /*5e80*/  @P4 BRA `(.L_x_43) ;  /* 0x0000000000044947 */ /* 0x000fea0003800000 */
[----:B------:R0:W5:Y:S02]  /*5e90*/  LDG.E.U8 R35, desc[UR22][R28.64] ;  /* 0x000000161c237981 */ /* 0x000164000c1e1100 */
.L_x_43:
[----:B------:R-:W-:Y:S05]  /*5ea0*/  BSYNC B1 ;  /* 0x0000000000017941 */ /* 0x000fea0003800000 */
.L_x_42:
[----:B-----5:R-:W-:Y:S01]  /*5eb0*/  LOP3.LUT R35, R35, 0xff, RZ, 0xc0, !PT ;  /* 0x000000ff23237812 */ /* 0x020fe200078ec0ff */
[----:B------:R-:W-:Y:S01]  /*5ec0*/  BSSY B1, `(.L_x_44) ;  /* 0x000000b000017945 */ /* 0x000fe20003800000 */
[----:B------:R-:W-:Y:S02]  /*5ed0*/  ISETP.LT.OR P3, PT, R34, 0x2, !P0 ;  /* 0x000000022200780c */ /* 0x000fe40004761670 */
[----:B------:R-:W-:-:S05]  /*5ee0*/  F2FP.F16.E5M2.UNPACK_B R35, R35 ;  /* 0x00000023ff23723e */ /* 0x000fca00020004ff */
[----:B------:R-:W-:-:S05]  /*5ef0*/  HADD2.F32 R35, -RZ, R35.H0_H0 ;  /* 0x20000023ff237230 */ /* 0x000fca0000004100 */
[----:B------:R-:W-:-:S04]  /*5f00*/  FMUL R35, R35, UR25 ;  /* 0x0000001923237c20 */ /* 0x000fc80008400000 */
[----:B------:R-:W-:-:S05]  /*5f10*/  FFMA R35, R226, UR24, R35 ;  /* 0x00000018e2237c23 */ /* 0x000fca0008000023 */
[----:B------:R-:W-:Y:S02]  /*5f20*/  F2FP.SATFINITE.E5M2.F32.PACK_AB_MERGE_C R37, RZ, R35, RZ ;  /* 0x00000023ff25723e */ /* 0x000fe400048060ff */
[----:B------:R-:W-:-:S03]  /*5f30*/  PRMT R35, RZ, 0x7610, R35 ;  /* 0x00007610ff237816 */ /* 0x000fc60000000023 */
[----:B------:R2:W-:Y:S01]  /*5f40*/  @!P4 STG.E.U8 desc[UR22][R24.64], R37 ;  /* 0x000000251800c986 */ /* 0x0005e2000c101116 */
[----:B------:R-:W-:Y:S05]  /*5f50*/  @P3 BRA `(.L_x_45) ;  /* 0x0000000000043947 */ /* 0x000fea0003800000 */
[----:B------:R3:W5:Y:S02]  /*5f60*/  LDG.E.U8 R35, desc[UR22][R28.64+0x1] ;  /* 0x000001161c237981 */ /* 0x000764000c1e1100 */
.L_x_45:
[----:B------:R-:W-:Y:S05]  /*5f70*/  BSYNC B1 ;  /* 0x0000000000017941 */ /* 0x000fea0003800000 */
.L_x_44:
[----:B-----5:R-:W-:Y:S01]  /*5f80*/  LOP3.LUT R35, R35, 0xff, RZ, 0xc0, !PT ;  /* 0x000000ff23237812 */ /* 0x020fe200078ec0ff */
[----:B------:R-:W-:Y:S01]  /*5f90*/  BSSY B1, `(.L_x_46) ;  /* 0x0000013000017945 */ /* 0x000fe20003800000 */
[----:B--2---:R-:W-:Y:S02]  /*5fa0*/  IADD3 R37, P1, R30, 0x8, RZ ;  /* 0x000000081e257810 */ /* 0x004fe40007f3e0ff */
[----:B------:R-:W-:-:S03]  /*5fb0*/  F2FP.F16.E5M2.UNPACK_B R35, R35 ;  /* 0x00000023ff23723e */ /* 0x000fc600020004ff */
[----:B------:R-:W-:Y:S01]  /*5fc0*/  IMAD.X R31, RZ, RZ, R31, P1 ;  /* 0x000000ffff1f7224 */ /* 0x000fe200008e061f */
[----:B------:R-:W-:Y:S01]  /*5fd0*/  ISETP.GE.AND P1, PT, R39, 0x9, PT ;  /* 0x000000092700780c */ /* 0x000fe20003f26270 */
[----:B------:R-:W-:Y:S02]  /*5fe0*/  HADD2.F32 R35, -RZ, R35.H0_H0 ;  /* 0x20000023ff237230 */ /* 0x000fe40000004100 */
[----:B------:R-:W-:Y:S01]  /*5ff0*/  IMAD R36, R31, UR6, RZ ;  /* 0x000000061f247c24 */ /* 0x000fe2000f8e02ff */
[----:B------:R-:W-:Y:S01]  /*6000*/  ISETP.LT.OR P5, PT, R34, 0x1, !P1 ;  /* 0x000000012200780c */ /* 0x000fe20004fa1670 */
[----:B------:R-:W-:-:S04]  /*6010*/  IMAD.WIDE.U32 R32, R37, UR6, R32 ;  /* 0x0000000625207c25 */ /* 0x000fc8000f8e0020 */
[----:B------:R-:W-:Y:S01]  /*6020*/  FMUL R30, R35, UR25 ;  /* 0x00000019231e7c20 */ /* 0x000fe20008400000 */
[----:B------:R-:W-:-:S03]  /*6030*/  IMAD R37, R37, UR7, R36 ;  /* 0x0000000725257c24 */ /* 0x000fc6000f8e0224 */
[----:B------:R-:W-:Y:S01]  /*6040*/  FFMA R225, R225, UR24, R30 ;  /* 0x00000018e1e17c23 */ /* 0x000fe2000800001e */
[----:B------:R-:W-:Y:S02]  /*6050*/  IADD3 R30, P4, R32, UR8, RZ ;  /* 0x00000008201e7c10 */ /* 0x000fe4000ff9e0ff */
[----:B------:R-:W-:Y:S02]  /*6060*/  PRMT R32, RZ, 0x7610, R32 ;  /* 0x00007610ff207816 */ /* 0x000fe40000000020 */
[----:B------:R-:W-:Y:S02]  /*6070*/  F2FP.SATFINITE.E5M2.F32.PACK_AB_MERGE_C R225, RZ, R225, RZ ;  /* 0x000000e1ffe1723e */ /* 0x000fe400048060ff */
[----:B------:R-:W-:-:S03]  /*6080*/  IADD3.X R31, R33, UR9, R37, P4, !PT ;  /* 0x00000009211f7c10 */ /* 0x000fc6000a7fe425 */
[----:B------:R2:W-:Y:S01]  /*6090*/  @!P3 STG.E.U8 desc[UR22][R24.64+0x1], R225 ;  /* 0x000001e11800b986 */ /* 0x0005e2000c101116 */
[----:B------:R-:W-:Y:S05]  /*60a0*/  @P5 BRA `(.L_x_47) ;  /* 0x0000000000045947 */ /* 0x000fea0003800000 */
[----:B------:R4:W5:Y:S02]  /*60b0*/  LDG.E.U8 R32, desc[UR22][R30.64] ;  /* 0x000000161e207981 */ /* 0x000964000c1e1100 */
.L_x_47:
[----:B------:R-:W-:Y:S05]  /*60c0*/  BSYNC B1 ;  /* 0x0000000000017941 */ /* 0x000fea0003800000 */
.L_x_46:
[----:B-----5:R-:W-:Y:S01]  /*60d0*/  LOP3.LUT R32, R32, 0xff, RZ, 0xc0, !PT ;  /* 0x000000ff20207812 */ /* 0x020fe200078ec0ff */
[----:B------:R-:W-:Y:S01]  /*60e0*/  BSSY B1, `(.L_x_48) ;  /* 0x000000b000017945 */ /* 0x000fe20003800000 */
[----:B------:R-:W-:Y:S02]  /*60f0*/  ISETP.LT.OR P3, PT, R34, 0x2, !P1 ;  /* 0x000000022200780c */ /* 0x000fe40004f61670 */
[----:B------:R-:W-:-:S05]  /*6100*/  F2FP.F16.E5M2.UNPACK_B R32, R32 ;  /* 0x00000020ff20723e */ /* 0x000fca00020004ff */
[----:B------:R-:W-:-:S05]  /*6110*/  HADD2.F32 R32, -RZ, R32.H0_H0 ;  /* 0x20000020ff207230 */ /* 0x000fca0000004100 */
[----:B------:R-:W-:Y:S01]  /*6120*/  FMUL R33, R32, UR25 ;  /* 0x0000001920217c20 */ /* 0x000fe20008400000 */
[----:B------:R-:W-:-:S03]  /*6130*/  PRMT R32, RZ, 0x7610, R32 ;  /* 0x00007610ff207816 */ /* 0x000fc60000000020 */
[----:B------:R-:W-:-:S05]  /*6140*/  FFMA R33, R224, UR24, R33 ;  /* 0x00000018e0217c23 */ /* 0x000fca0008000021 */
[----:B------:R-:W-:-:S05]  /*6150*/  F2FP.SATFINITE.E5M2.F32.PACK_AB_MERGE_C R33, RZ, R33, RZ ;  /* 0x00000021ff21723e */ /* 0x000fca00048060ff */
[----:B------:R0:W-:Y:S01]  /*6160*/  @!P5 STG.E.U8 desc[UR22][R26.64], R33 ;  /* 0x000000211a00d986 */ /* 0x0001e2000c101116 */
[----:B------:R-:W-:Y:S05]  /*6170*/  @P3 BRA `(.L_x_49) ;  /* 0x0000000000043947 */ /* 0x000fea0003800000 */
[----:B------:R0:W5:Y:S02]  /*6180*/  LDG.E.U8 R32, desc[UR22][R30.64+0x1] ;  /* 0x000001161e207981 */ /* 0x000164000c1e1100 */
.L_x_49:
[----:B------:R-:W-:Y:S05]  /*6190*/  BSYNC B1 ;  /* 0x0000000000017941 */ /* 0x000fea0003800000 */
.L_x_48:
[----:B-----5:R-:W-:Y:S01]  /*61a0*/  LOP3.LUT R32, R32, 0xff, RZ, 0xc0, !PT ;  /* 0x000000ff20207812 */ /* 0x020fe200078ec0ff */
[----:B------:R-:W-:Y:S01]  /*61b0*/  BSSY B1, `(.L_x_50) ;  /* 0x000000b000017945 */ /* 0x000fe20003800000 */
[----:B------:R-:W-:Y:S02]  /*61c0*/  ISETP.LT.OR P4, PT, R34, 0x9, !P0 ;  /* 0x000000092200780c */ /* 0x000fe40004781670 */
[----:B------:R-:W-:-:S05]  /*61d0*/  F2FP.F16.E5M2.UNPACK_B R32, R32 ;  /* 0x00000020ff20723e */ /* 0x000fca00020004ff */
[----:B------:R-:W-:-:S05]  /*61e0*/  HADD2.F32 R32, -RZ, R32.H0_H0 ;  /* 0x20000020ff207230 */ /* 0x000fca0000004100 */
[----:B------:R-:W-:-:S04]  /*61f0*/  FMUL R32, R32, UR25 ;  /* 0x0000001920207c20 */ /* 0x000fc80008400000 */
[----:B------:R-:W-:-:S05]  /*6200*/  FFMA R32, R223, UR24, R32 ;  /* 0x00000018df207c23 */ /* 0x000fca0008000020 */
[----:B0-----:R-:W-:Y:S02]  /*6210*/  F2FP.SATFINITE.E5M2.F32.PACK_AB_MERGE_C R33, RZ, R32, RZ ;  /* 0x00000020ff21723e */ /* 0x001fe400048060ff */
[----:B------:R-:W-:-:S03]  /*6220*/  PRMT R32, RZ, 0x7610, R32 ;  /* 0x00007610ff207816 */ /* 0x000fc60000000020 */
[----:B------:R0:W-:Y:S01]  /*6230*/  @!P3 STG.E.U8 desc[UR22][R26.64+0x1], R33 ;  /* 0x000001211a00b986 */ /* 0x0001e2000c101116 */
[----:B------:R-:W-:Y:S05]  /*6240*/  @P4 BRA `(.L_x_51) ;  /* 0x0000000000044947 */ /* 0x000fea0003800000 */
[----:B------:R0:W5:Y:S02]  /*6250*/  LDG.E.U8 R32, desc[UR22][R28.64+0x8] ;  /* 0x000008161c207981 */ /* 0x000164000c1e1100 */
.L_x_51:
[----:B------:R-:W-:Y:S05]  /*6260*/  BSYNC B1 ;  /* 0x0000000000017941 */ /* 0x000fea0003800000 */
.L_x_50:
[----:B-----5:R-:W-:Y:S01]  /*6270*/  LOP3.LUT R32, R32, 0xff, RZ, 0xc0, !PT ;  /* 0x000000ff20207812 */ /* 0x020fe200078ec0ff */
[----:B------:R-:W-:Y:S01]  /*6280*/  BSSY B1, `(.L_x_52) ;  /* 0x000000b000017945 */ /* 0x000fe20003800000 */
[----:B------:R-:W-:Y:S02]  /*6290*/  ISETP.LT.OR P3, PT, R34, 0xa, !P0 ;  /* 0x0000000a2200780c */ /* 0x000fe40004761670 */
[----:B------:R-:W-:-:S05]  /*62a0*/  F2FP.F16.E5M2.UNPACK_B R32, R32 ;  /* 0x00000020ff20723e */ /* 0x000fca00020004ff */
[----:B------:R-:W-:-:S05]  /*62b0*/  HADD2.F32 R32, -RZ, R32.H0_H0 ;  /* 0x20000020ff207230 */ /* 0x000fca0000004100 */
[----:B0-----:R-:W-:Y:S01]  /*62c0*/  FMUL R33, R32, UR25 ;  /* 0x0000001920217c20 */ /* 0x001fe20008400000 */
[----:B------:R-:W-:-:S03]  /*62d0*/  PRMT R32, RZ, 0x7610, R32 ;  /* 0x00007610ff207816 */ /* 0x000fc60000000020 */
[----:B------:R-:W-:-:S05]  /*62e0*/  FFMA R33, R222, UR24, R33 ;  /* 0x00000018de217c23 */ /* 0x000fca0008000021 */
[----:B------:R-:W-:-:S05]  /*62f0*/  F2FP.SATFINITE.E5M2.F32.PACK_AB_MERGE_C R33, RZ, R33, RZ ;  /* 0x00000021ff21723e */ /* 0x000fca00048060ff */
[----:B------:R0:W-:Y:S01]  /*6300*/  @!P4 STG.E.U8 desc[UR22][R24.64+0x8], R33 ;  /* 0x000008211800c986 */ /* 0x0001e2000c101116 */
[----:B------:R-:W-:Y:S05]  /*6310*/  @P3 BRA `(.L_x_53) ;  /* 0x0000000000043947 */ /* 0x000fea0003800000 */
[----:B------:R0:W5:Y:S02]  /*6320*/  LDG.E.U8 R32, desc[UR22][R28.64+0x9] ;  /* 0x000009161c207981 */ /* 0x000164000c1e1100 */
.L_x_53:
[----:B------:R-:W-:Y:S05]  /*6330*/  BSYNC B1 ;  /* 0x0000000000017941 */ /* 0x000fea0003800000 */
.L_x_52:
        /* <DEDUP_REMOVED lines=12> */
.L_x_55:
[----:B------:R-:W-:Y:S05]  /*6400*/  BSYNC B1 ;  /* 0x0000000000017941 */ /* 0x000fea0003800000 */
.L_x_54:
        /* <DEDUP_REMOVED lines=12> */
.L_x_57:
[----:B------:R-:W-:Y:S05]  /*64d0*/  BSYNC B1 ;  /* 0x0000000000017941 */ /* 0x000fea0003800000 */
.L_x_56:
        /* <DEDUP_REMOVED lines=12> */
.L_x_59:
[----:B------:R-:W-:Y:S05]  /*65a0*/  BSYNC B1 ;  /* 0x0000000000017941 */ /* 0x000fea0003800000 */
.L_x_58:
        /* <DEDUP_REMOVED lines=12> */
.L_x_61:
[----:B------:R-:W-:Y:S05]  /*6670*/  BSYNC B1 ;  /* 0x0000000000017941 */ /* 0x000fea0003800000 */
.L_x_60:
        /* <DEDUP_REMOVED lines=12> */
.L_x_63:
[----:B------:R-:W-:Y:S05]  /*6740*/  BSYNC B1 ;  /* 0x0000000000017941 */ /* 0x000fea0003800000 */
.L_x_62:
        /* <DEDUP_REMOVED lines=12> */
.L_x_65:
[----:B------:R-:W-:Y:S05]  /*6810*/  BSYNC B1 ;  /* 0x0000000000017941 */ /* 0x000fea0003800000 */
.L_x_64:
        /* <DEDUP_REMOVED lines=12> */
.L_x_67:
[----:B------:R-:W-:Y:S05]  /*68e0*/  BSYNC B1 ;  /* 0x0000000000017941 */ /* 0x000fea0003800000 */
.L_x_66:
        /* <DEDUP_REMOVED lines=12> */
.L_x_69:
[----:B------:R-:W-:Y:S05]  /*69b0*/  BSYNC B1 ;  /* 0x0000000000017941 */ /* 0x000fea0003800000 */
.L_x_68:
        /* <DEDUP_REMOVED lines=12> */
.L_x_71:
[----:B------:R-:W-:Y:S05]  /*6a80*/  BSYNC B1 ;  /* 0x0000000000017941 */ /* 0x000fea0003800000 */
.L_x_70:
        /* <DEDUP_REMOVED lines=12> */
.L_x_73:
[----:B------:R-:W-:Y:S05]  /*6b50*/  BSYNC B1 ;  /* 0x0000000000017941 */ /* 0x000fea0003800000 */
.L_x_72:
        /* <DEDUP_REMOVED lines=12> */
.L_x_75:
[----:B------:R-:W-:Y:S05]  /*6c20*/  BSYNC B1 ;  /* 0x0000000000017941 */ /* 0x000fea0003800000 */
.L_x_74:
        /* <DEDUP_REMOVED lines=12> */
.L_x_77:
[----:B------:R-:W-:Y:S05]  /*6cf0*/  BSYNC B1 ;  /* 0x0000000000017941 */ /* 0x000fea0003800000 */
.L_x_76:
        /* <DEDUP_REMOVED lines=12> */
.L_x_79:
[----:B------:R-:W-:Y:S05]  /*6dc0*/  BSYNC B1 ;  /* 0x0000000000017941 */ /* 0x000fea0003800000 */
.L_x_78:
        /* <DEDUP_REMOVED lines=12> */
.L_x_81:
[----:B------:R-:W-:Y:S05]  /*6e90*/  BSYNC B1 ;  /* 0x0000000000017941 */ /* 0x000fea0003800000 */
.L_x_80:
        /* <DEDUP_REMOVED lines=12> */
.L_x_83:
[----:B------:R-:W-:Y:S05]  /*6f60*/  BSYNC B1 ;  /* 0x0000000000017941 */ /* 0x000fea0003800000 */
.L_x_82:
        /* <DEDUP_REMOVED lines=12> */
.L_x_85:
[----:B------:R-:W-:Y:S05]  /*7030*/  BSYNC B1 ;  /* 0x0000000000017941 */ /* 0x000fea0003800000 */
.L_x_84:
        /* <DEDUP_REMOVED lines=12> */
.L_x_87:
[----:B------:R-:W-:Y:S05]  /*7100*/  BSYNC B1 ;  /* 0x0000000000017941 */ /* 0x000fea0003800000 */
.L_x_86:
        /* <DEDUP_REMOVED lines=12> */
.L_x_89:
[----:B------:R-:W-:Y:S05]  /*71d0*/  BSYNC B1 ;  /* 0x0000000000017941 */ /* 0x000fea0003800000 */
.L_x_88:
        /* <DEDUP_REMOVED lines=12> */
.L_x_91:
[----:B------:R-:W-:Y:S05]  /*72a0*/  BSYNC B1 ;  /* 0x0000000000017941 */ /* 0x000fea0003800000 */
.L_x_90:
        /* <DEDUP_REMOVED lines=12> */
.L_x_93:
[----:B------:R-:W-:Y:S05]  /*7370*/  BSYNC B1 ;  /* 0x0000000000017941 */ /* 0x000fea0003800000 */
.L_x_92:
        /* <DEDUP_REMOVED lines=12> */
.L_x_95:
[----:B------:R-:W-:Y:S05]  /*7440*/  BSYNC B1 ;  /* 0x0000000000017941 */ /* 0x000fea0003800000 */
.L_x_94:
        /* <DEDUP_REMOVED lines=12> */
.L_x_97:
[----:B------:R-:W-:Y:S05]  /*7510*/  BSYNC B1 ;  /* 0x0000000000017941 */ /* 0x000fea0003800000 */
.L_x_96:
        /* <DEDUP_REMOVED lines=12> */
.L_x_99:
[----:B------:R-:W-:Y:S05]  /*75e0*/  BSYNC B1 ;  /* 0x0000000000017941 */ /* 0x000fea0003800000 */
.L_x_98:
        /* <DEDUP_REMOVED lines=12> */
.L_x_101:
[----:B------:R-:W-:Y:S05]  /*76b0*/  BSYNC B1 ;  /* 0x0000000000017941 */ /* 0x000fea0003800000 */
.L_x_100:
        /* <DEDUP_REMOVED lines=12> */
.L_x_103:
[----:B------:R-:W-:Y:S05]  /*7780*/  BSYNC B1 ;  /* 0x0000000000017941 */ /* 0x000fea0003800000 */
.L_x_102:
        /* <DEDUP_REMOVED lines=12> */
.L_x_105:
[----:B------:R-:W-:Y:S05]  /*7850*/  BSYNC B1 ;  /* 0x0000000000017941 */ /* 0x000fea0003800000 */
.L_x_104:
        /* <DEDUP_REMOVED lines=12> */
.L_x_107:
[----:B------:R-:W-:Y:S05]  /*7920*/  BSYNC B1 ;  /* 0x0000000000017941 */ /* 0x000fea0003800000 */
.L_x_106:
        /* <DEDUP_REMOVED lines=12> */
.L_x_109:
[----:B------:R-:W-:Y:S05]  /*79f0*/  BSYNC B1 ;  /* 0x0000000000017941 */ /* 0x000fea0003800000 */
.L_x_108:
        /* <DEDUP_REMOVED lines=12> */
.L_x_111:
[----:B------:R-:W-:Y:S05]  /*7ac0*/  BSYNC B1 ;  /* 0x0000000000017941 */ /* 0x000fea0003800000 */
.L_x_110:
        /* <DEDUP_REMOVED lines=12> */
.L_x_113:
[----:B------:R-:W-:Y:S05]  /*7b90*/  BSYNC B1 ;  /* 0x0000000000017941 */ /* 0x000fea0003800000 */
.L_x_112:
        /* <DEDUP_REMOVED lines=12> */
.L_x_115:
[----:B------:R-:W-:Y:S05]  /*7c60*/  BSYNC B1 ;  /* 0x0000000000017941 */ /* 0x000fea0003800000 */
.L_x_114:
        /* <DEDUP_REMOVED lines=12> */
.L_x_117:
[----:B------:R-:W-:Y:S05]  /*7d30*/  BSYNC B1 ;  /* 0x0000000000017941 */ /* 0x000fea0003800000 */
.L_x_116:
        /* <DEDUP_REMOVED lines=12> */
.L_x_119:
[----:B------:R-:W-:Y:S05]  /*7e00*/  BSYNC B1 ;  /* 0x0000000000017941 */ /* 0x000fea0003800000 */
.L_x_118:
        /* <DEDUP_REMOVED lines=12> */
.L_x_121:
[----:B------:R-:W-:Y:S05]  /*7ed0*/  BSYNC B1 ;  /* 0x0000000000017941 */ /* 0x000fea0003800000 */
.L_x_120:
        /* <DEDUP_REMOVED lines=12> */
.L_x_123:
[----:B------:R-:W-:Y:S05]  /*7fa0*/  BSYNC B1 ;  /* 0x0000000000017941 */ /* 0x000fea0003800000 */
.L_x_122:
        /* <DEDUP_REMOVED lines=12> */
.L_x_125:
[----:B------:R-:W-:Y:S05]  /*8070*/  BSYNC B1 ;  /* 0x0000000000017941 */ /* 0x000fea0003800000 */
.L_x_124:
        /* <DEDUP_REMOVED lines=12> */
.L_x_127:
[----:B------:R-:W-:Y:S05]  /*8140*/  BSYNC B1 ;  /* 0x0000000000017941 */ /* 0x000fea0003800000 */
.L_x_126:
        /* <DEDUP_REMOVED lines=12> */
.L_x_129:
[----:B------:R-:W-:Y:S05]  /*8210*/  BSYNC B1 ;  /* 0x0000000000017941 */ /* 0x000fea0003800000 */
.L_x_128:
        /* <DEDUP_REMOVED lines=12> */
.L_x_131:
[----:B------:R-:W-:Y:S05]  /*82e0*/  BSYNC B1 ;  /* 0x0000000000017941 */ /* 0x000fea0003800000 */
.L_x_130:
        /* <DEDUP_REMOVED lines=12> */
.L_x_133:
[----:B------:R-:W-:Y:S05]  /*83b0*/  BSYNC B1 ;  /* 0x0000000000017941 */ /* 0x000fea0003800000 */
.L_x_132:
        /* <DEDUP_REMOVED lines=12> */
.L_x_135:
[----:B------:R-:W-:Y:S05]  /*8480*/  BSYNC B1 ;  /* 0x0000000000017941 */ /* 0x000fea0003800000 */
.L_x_134:
        /* <DEDUP_REMOVED lines=12> */
.L_x_137:
[----:B------:R-:W-:Y:S05]  /*8550*/  BSYNC B1 ;  /* 0x0000000000017941 */ /* 0x000fea0003800000 */
.L_x_136:
        /* <DEDUP_REMOVED lines=12> */
.L_x_139:
[----:B------:R-:W-:Y:S05]  /*8620*/  BSYNC B1 ;  /* 0x0000000000017941 */ /* 0x000fea0003800000 */
.L_x_138:
        /* <DEDUP_REMOVED lines=12> */
.L_x_141:
[----:B------:R-:W-:Y:S05]  /*86f0*/  BSYNC B1 ;  /* 0x0000000000017941 */ /* 0x000fea0003800000 */
.L_x_140:
        /* <DEDUP_REMOVED lines=12> */
.L_x_143:
[----:B------:R-:W-:Y:S05]  /*87c0*/  BSYNC B1 ;  /* 0x0000000000017941 */ /* 0x000fea0003800000 */
.L_x_142:
        /* <DEDUP_REMOVED lines=12> */
.L_x_145:
[----:B------:R-:W-:Y:S05]  /*8890*/  BSYNC B1 ;  /* 0x0000000000017941 */ /* 0x000fea0003800000 */
.L_x_144:
        /* <DEDUP_REMOVED lines=12> */
.L_x_147:
[----:B------:R-:W-:Y:S05]  /*8960*/  BSYNC B1 ;  /* 0x0000000000017941 */ /* 0x000fea0003800000 */
.L_x_146:
        /* <DEDUP_REMOVED lines=12> */
.L_x_149:
[----:B------:R-:W-:Y:S05]  /*8a30*/  BSYNC B1 ;  /* 0x0000000000017941 */ /* 0x000fea0003800000 */
.L_x_148:
        /* <DEDUP_REMOVED lines=12> */
.L_x_151:
[----:B------:R-:W-:Y:S05]  /*8b00*/  BSYNC B1 ;  /* 0x0000000000017941 */ /* 0x000fea0003800000 */
.L_x_150:
        /* <DEDUP_REMOVED lines=12> */
.L_x_153:
[----:B------:R-:W-:Y:S05]  /*8bd0*/  BSYNC B1 ;  /* 0x0000000000017941 */ /* 0x000fea0003800000 */
.L_x_152:
        /* <DEDUP_REMOVED lines=12> */
.L_x_155:
[----:B------:R-:W-:Y:S05]  /*8ca0*/  BSYNC B1 ;  /* 0x0000000000017941 */ /* 0x000fea0003800000 */
.L_x_154:
        /* <DEDUP_REMOVED lines=12> */
.L_x_157:
[----:B------:R-:W-:Y:S05]  /*8d70*/  BSYNC B1 ;  /* 0x0000000000017941 */ /* 0x000fea0003800000 */
.L_x_156:
        /* <DEDUP_REMOVED lines=12> */
.L_x_159:
[----:B------:R-:W-:Y:S05]  /*8e40*/  BSYNC B1 ;  /* 0x0000000000017941 */ /* 0x000fea0003800000 */
.L_x_158:
        /* <DEDUP_REMOVED lines=12> */
.L_x_161:
[----:B------:R-:W-:Y:S05]  /*8f10*/  BSYNC B1 ;  /* 0x0000000000017941 */ /* 0x000fea0003800000 */
.L_x_160:
        /* <DEDUP_REMOVED lines=12> */
.L_x_163:
[----:B------:R-:W-:Y:S05]  /*8fe0*/  BSYNC B1 ;  /* 0x0000000000017941 */ /* 0x000fea0003800000 */
.L_x_162:
        /* <DEDUP_REMOVED lines=12> */
.L_x_165:
[----:B------:R-:W-:Y:S05]  /*90b0*/  BSYNC B1 ;  /* 0x0000000000017941 */ /* 0x000fea0003800000 */
.L_x_164:
        /* <DEDUP_REMOVED lines=12> */
.L_x_167:
[----:B------:R-:W-:Y:S05]  /*9180*/  BSYNC B1 ;  /* 0x0000000000017941 */ /* 0x000fea0003800000 */
.L_x_166:
        /* <DEDUP_REMOVED lines=12> */
.L_x_169:
[----:B------:R-:W-:Y:S05]  /*9250*/  BSYNC B1 ;  /* 0x0000000000017941 */ /* 0x000fea0003800000 */
.L_x_168:
        /* <DEDUP_REMOVED lines=12> */
.L_x_171:
[----:B------:R-:W-:Y:S05]  /*9320*/  BSYNC B1 ;  /* 0x0000000000017941 */ /* 0x000fea0003800000 */
.L_x_170:
        /* <DEDUP_REMOVED lines=12> */
.L_x_173:
[----:B------:R-:W-:Y:S05]  /*93f0*/  BSYNC B1 ;  /* 0x0000000000017941 */ /* 0x000fea0003800000 */
.L_x_172:
        /* <DEDUP_REMOVED lines=12> */
.L_x_175:
[----:B------:R-:W-:Y:S05]  /*94c0*/  BSYNC B1 ;  /* 0x0000000000017941 */ /* 0x000fea0003800000 */
.L_x_174:
        /* <DEDUP_REMOVED lines=12> */
.L_x_177:
[----:B------:R-:W-:Y:S05]  /*9590*/  BSYNC B1 ;  /* 0x0000000000017941 */ /* 0x000fea0003800000 */
.L_x_176:
        /* <DEDUP_REMOVED lines=12> */
.L_x_179:
[----:B------:R-:W-:Y:S05]  /*9660*/  BSYNC B1 ;  /* 0x0000000000017941 */ /* 0x000fea0003800000 */
.L_x_178:
        /* <DEDUP_REMOVED lines=12> */
.L_x_181:
[----:B------:R-:W-:Y:S05]  /*9730*/  BSYNC B1 ;  /* 0x0000000000017941 */ /* 0x000fea0003800000 */
.L_x_180:
        /* <DEDUP_REMOVED lines=12> */
.L_x_183:
[----:B------:R-:W-:Y:S05]  /*9800*/  BSYNC B1 ;  /* 0x0000000000017941 */ /* 0x000fea0003800000 */
.L_x_182:
        /* <DEDUP_REMOVED lines=12> */
.L_x_185:
[----:B------:R-:W-:Y:S05]  /*98d0*/  BSYNC B1 ;  /* 0x0000000000017941 */ /* 0x000fea0003800000 */
.L_x_184:
        /* <DEDUP_REMOVED lines=12> */
.L_x_187:
[----:B------:R-:W-:Y:S05]  /*99a0*/  BSYNC B1 ;  /* 0x0000000000017941 */ /* 0x000fea0003800000 */
.L_x_186:
        /* <DEDUP_REMOVED lines=12> */
.L_x_189:
[----:B------:R-:W-:Y:S05]  /*9a70*/  BSYNC B1 ;  /* 0x0000000000017941 */ /* 0x000fea0003800000 */
.L_x_188:
        /* <DEDUP_REMOVED lines=12> */
.L_x_191:
[----:B------:R-:W-:Y:S05]  /*9b40*/  BSYNC B1 ;  /* 0x0000000000017941 */ /* 0x000fea0003800000 */
.L_x_190:
        /* <DEDUP_REMOVED lines=12> */
.L_x_193:
[----:B------:R-:W-:Y:S05]  /*9c10*/  BSYNC B1 ;  /* 0x0000000000017941 */ /* 0x000fea0003800000 */
.L_x_192:
[----:B-----5:R-:W-:Y:S01]  /*9c20*/  LOP3.LUT R32, R32, 0xff, RZ, 0xc0, !PT ;  /* 0x000000ff20207812 */ /* 0x020fe200078ec0ff */
[----:B------:R-:W-:Y:S01]  /*9c30*/  BSSY B1, `(.L_x_194) ;  /* 0x000000b000017945 */ /* 0x000fe20003800000 */
[----:B------:R-:W-:Y:S02]  /*9c40*/  ISETP.LT.OR P4, PT, R34, 0x99, !P0 ;  /* 0x000000992200780c */ /* 0x000fe40004781670 */
[----:B------:R-:W-:-:S05]  /*9c50*/  F2FP.F16.E5M2.UNPACK_B R32, R32 ;  /* 0x00000020ff20723e */ /* 0x000fca00020004ff */
[----:B------:R-:W-:-:S05]  /*9c60*/  HADD2.F32 R32, -RZ, R32.H0_H0 ;  /* 0x20000020ff207230 */ /* 0x000fca0000004100 */
[----:B------:R-:W-:-:S04]  /*9c70*/  FMUL R32, R32, UR25 ;  /* 0x0000001920207c20 */ /* 0x000fc80008400000 */
[----:B------:R-:W-:Y:S01]  /*9c80*/  FFMA R32, R23, UR24, R32 ;  /* 0x0000001817207c23 */ /* 0x000fe20008000020 */
[----:B------:R-:W-:-:S04]  /*9c90*/  PRMT R23, RZ, 0x7610, R23 ;  /* 0x00007610ff177816 */ /* 0x000fc80000000017 */
[----:B0-----:R-:W-:-:S05]  /*9ca0*/  F2FP.SATFINITE.E5M2.F32.PACK_AB_MERGE_C R33, RZ, R32, RZ ;  /* 0x00000020ff21723e */ /* 0x001fca00048060ff */
[----:B------:R0:W-:Y:S01]  /*9cb0*/  @!P3 STG.E.U8 desc[UR22][R26.64+0x91], R33 ;  /* 0x000091211a00b986 */ /* 0x0001e2000c101116 */
[----:B------:R-:W-:Y:S05]  /*9cc0*/  @P4 BRA `(.L_x_195) ;  /* 0x0000000000044947 */ /* 0x000fea0003800000 */
[----:B------:R0:W5:Y:S02]  /*9cd0*/  LDG.E.U8 R23, desc[UR22][R28.64+0x98] ;  /* 0x000098161c177981 */ /* 0x000164000c1e1100 */
.L_x_195:
[----:B------:R-:W-:Y:S05]  /*9ce0*/  BSYNC B1 ;  /* 0x0000000000017941 */ /* 0x000fea0003800000 */
.L_x_194:
        /* <DEDUP_REMOVED lines=8> */
[----:B------:R-:W-:-:S05]  /*9d70*/  F2FP.SATFINITE.E5M2.F32.PACK_AB_MERGE_C R23, RZ, R23, RZ ;  /* 0x00000017ff17723e */ /* 0x000fca00048060ff */
[----:B------:R0:W-:Y:S01]  /*9d80*/  @!P4 STG.E.U8 desc[UR22][R24.64+0x98], R23 ;  /* 0x000098171800c986 */ /* 0x0001e2000c101116 */
[----:B------:R-:W-:Y:S05]  /*9d90*/  @P3 BRA `(.L_x_197) ;  /* 0x0000000000043947 */ /* 0x000fea0003800000 */
[----:B------:R0:W5:Y:S02]  /*9da0*/  LDG.E.U8 R22, desc[UR22][R28.64+0x99] ;  /* 0x000099161c167981 */ /* 0x000164000c1e1100 */
.L_x_197:
[----:B------:R-:W-:Y:S05]  /*9db0*/  BSYNC B1 ;  /* 0x0000000000017941 */ /* 0x000fea0003800000 */
.L_x_196:
        /* <DEDUP_REMOVED lines=12> */
.L_x_199:
[----:B------:R-:W-:Y:S05]  /*9e80*/  BSYNC B1 ;  /* 0x0000000000017941 */ /* 0x000fea0003800000 */
.L_x_198:
        /* <DEDUP_REMOVED lines=12> */
.L_x_201:
[----:B------:R-:W-:Y:S05]  /*9f50*/  BSYNC B1 ;  /* 0x0000000000017941 */ /* 0x000fea0003800000 */
.L_x_200:
        /* <DEDUP_REMOVED lines=12> */
.L_x_203:
[----:B------:R-:W-:Y:S05]  /*a020*/  BSYNC B1 ;  /* 0x0000000000017941 */ /* 0x000fea0003800000 */
.L_x_202:
        /* <DEDUP_REMOVED lines=12> */
.L_x_205:
[----:B------:R-:W-:Y:S05]  /*a0f0*/  BSYNC B1 ;  /* 0x0000000000017941 */ /* 0x000fea0003800000 */
.L_x_204:
        /* <DEDUP_REMOVED lines=12> */
.L_x_207:
[----:B------:R-:W-:Y:S05]  /*a1c0*/  BSYNC B1 ;  /* 0x0000000000017941 */ /* 0x000fea0003800000 */
.L_x_206:
        /* <DEDUP_REMOVED lines=12> */
.L_x_209:
[----:B------:R-:W-:Y:S05]  /*a290*/  BSYNC B1 ;  /* 0x0000000000017941 */ /* 0x000fea0003800000 */
.L_x_208:
        /* <DEDUP_REMOVED lines=12> */
.L_x_211:
[----:B------:R-:W-:Y:S05]  /*a360*/  BSYNC B1 ;  /* 0x0000000000017941 */ /* 0x000fea0003800000 */
.L_x_210:
        /* <DEDUP_REMOVED lines=12> */
.L_x_213:
[----:B------:R-:W-:Y:S05]  /*a430*/  BSYNC B1 ;  /* 0x0000000000017941 */ /* 0x000fea0003800000 */
.L_x_212:
        /* <DEDUP_REMOVED lines=12> */
.L_x_215:
[----:B------:R-:W-:Y:S05]  /*a500*/  BSYNC B1 ;  /* 0x0000000000017941 */ /* 0x000fea0003800000 */
.L_x_214:
        /* <DEDUP_REMOVED lines=12> */
.L_x_217:
[----:B------:R-:W-:Y:S05]  /*a5d0*/  BSYNC B1 ;  /* 0x0000000000017941 */ /* 0x000fea0003800000 */
.L_x_216:
        /* <DEDUP_REMOVED lines=12> */
.L_x_219:
[----:B------:R-:W-:Y:S05]  /*a6a0*/  BSYNC B1 ;  /* 0x0000000000017941 */ /* 0x000fea0003800000 */
.L_x_218:
        /* <DEDUP_REMOVED lines=12> */
.L_x_221:
[----:B------:R-:W-:Y:S05]  /*a770*/  BSYNC B1 ;  /* 0x0000000000017941 */ /* 0x000fea0003800000 */
.L_x_220:
        /* <DEDUP_REMOVED lines=12> */
.L_x_223:
[----:B------:R-:W-:Y:S05]  /*a840*/  BSYNC B1 ;  /* 0x0000000000017941 */ /* 0x000fea0003800000 */
.L_x_222:
        /* <DEDUP_REMOVED lines=12> */
.L_x_225:
[----:B------:R-:W-:Y:S05]  /*a910*/  BSYNC B1 ;  /* 0x0000000000017941 */ /* 0x000fea0003800000 */
.L_x_224:
        /* <DEDUP_REMOVED lines=12> */
.L_x_227:
[----:B------:R-:W-:Y:S05]  /*a9e0*/  BSYNC B1 ;  /* 0x0000000000017941 */ /* 0x000fea0003800000 */
.L_x_226:
        /* <DEDUP_REMOVED lines=12> */
.L_x_229:
[----:B------:R-:W-:Y:S05]  /*aab0*/  BSYNC B1 ;  /* 0x0000000000017941 */ /* 0x000fea0003800000 */
.L_x_228:
        /* <DEDUP_REMOVED lines=12> */
.L_x_231:
[----:B------:R-:W-:Y:S05]  /*ab80*/  BSYNC B1 ;  /* 0x0000000000017941 */ /* 0x000fea0003800000 */
.L_x_230:
        /* <DEDUP_REMOVED lines=12> */
.L_x_233:
[----:B------:R-:W-:Y:S05]  /*ac50*/  BSYNC B1 ;  /* 0x0000000000017941 */ /* 0x000fea0003800000 */
.L_x_232:
        /* <DEDUP_REMOVED lines=12> */
.L_x_235:
[----:B------:R-:W-:Y:S05]  /*ad20*/  BSYNC B1 ;  /* 0x0000000000017941 */ /* 0x000fea0003800000 */
.L_x_234:
        /* <DEDUP_REMOVED lines=12> */
.L_x_237:
[----:B------:R-:W-:Y:S05]  /*adf0*/  BSYNC B1 ;  /* 0x0000000000017941 */ /* 0x000fea0003800000 */
.L_x_236:
[----:B-----5:R-:W-:Y:S01]  /*ae00*/  LOP3.LUT R2, R2, 0xff, RZ, 0xc0, !PT ;  /* 0x000000ff02027812 */ /* 0x020fe200078ec0ff */
[----:B------:R-:W-:Y:S01]  /*ae10*/  BSSY B1, `(.L_x_238) ;  /* 0x000000b000017945 */ /* 0x000fe20003800000 */
[----:B------:R-:W-:Y:S02]  /*ae20*/  ISETP.LT.OR P4, PT, R34, 0xc1, !P1 ;  /* 0x000000c12200780c */ /* 0x000fe40004f81670 */
[----:B------:R-:W-:-:S05]  /*ae30*/  F2FP.F16.E5M2.UNPACK_B R2, R2 ;  /* 0x00000002ff02723e */ /* 0x000fca00020004ff */
[----:B------:R-:W-:-:S05]  /*ae40*/  HADD2.F32 R2, -RZ, R2.H0_H0 ;  /* 0x20000002ff027230 */ /* 0x000fca0000004100 */
[----:B0-----:R-:W-:-:S04]  /*ae50*/  FMUL R3, R2, UR25 ;  /* 0x0000001902037c20 */ /* 0x001fc80008400000 */
[----:B------:R-:W-:Y:S01]  /*ae60*/  FFMA R3, R0, UR24, R3 ;  /* 0x0000001800037c23 */ /* 0x000fe20008000003 */
[----:B------:R-:W-:-:S04]  /*ae70*/  PRMT R0, RZ, 0x7610, R0 ;  /* 0x00007610ff007816 */ /* 0x000fc80000000000 */
[----:B------:R-:W-:-:S05]  /*ae80*/  F2FP.SATFINITE.E5M2.F32.PACK_AB_MERGE_C R3, RZ, R3, RZ ;  /* 0x00000003ff03723e */ /* 0x000fca00048060ff */
[----:B------:R0:W-:Y:S01]  /*ae90*/  @!P3 STG.E.U8 desc[UR22][R24.64+0xc1], R3 ;  /* 0x0000c1031800b986 */ /* 0x0001e2000c101116 */
[----:B------:R-:W-:Y:S05]  /*aea0*/  @P4 BRA `(.L_x_239) ;  /* 0x0000000000044947 */ /* 0x000fea0003800000 */
[----:B------:R0:W5:Y:S02]  /*aeb0*/  LDG.E.U8 R0, desc[UR22][R30.64+0xc0] ;  /* 0x0000c0161e007981 */ /* 0x000164000c1e1100 */
.L_x_239:
[----:B------:R-:W-:Y:S05]  /*aec0*/  BSYNC B1 ;  /* 0x0000000000017941 */ /* 0x000fea0003800000 */
.L_x_238:
[----:B------:R-:W2:Y:S01]  /*aed0*/  LDL.LU R2, [R1] ;  /* 0x0000000001027983 */ /* 0x000ea20000300800 */
[----:B-----5:R-:W-:Y:S01]  /*aee0*/  LOP3.LUT R0, R0, 0xff, RZ, 0xc0, !PT ;  /* 0x000000ff00007812 */ /* 0x020fe200078ec0ff */
[----:B------:R-:W-:Y:S01]  /*aef0*/  BSSY B1, `(.L_x_240) ;  /* 0x000000b000017945 */ /* 0x000fe20003800000 */
[----:B------:R-:W-:Y:S02]  /*af00*/  ISETP.LT.OR P3, PT, R34, 0xc2, !P1 ;  /* 0x000000c22200780c */ /* 0x000fe40004f61670 */
[----:B------:R-:W-:-:S05]  /*af10*/  F2FP.F16.E5M2.UNPACK_B R0, R0 ;  /* 0x00000000ff00723e */ /* 0x000fca00020004ff */
[----:B------:R-:W-:-:S05]  /*af20*/  HADD2.F32 R0, -RZ, R0.H0_H0 ;  /* 0x20000000ff007230 */ /* 0x000fca0000004100 */
[----:B------:R-:W-:-:S04]  /*af30*/  FMUL R0, R0, UR25 ;  /* 0x0000001900007c20 */ /* 0x000fc80008400000 */
[----:B--2---:R-:W-:-:S05]  /*af40*/  FFMA R0, R2, UR24, R0 ;  /* 0x0000001802007c23 */ /* 0x004fca0008000000 */
[----:B0-----:R-:W-:Y:S02]  /*af50*/  F2FP.SATFINITE.E5M2.F32.PACK_AB_MERGE_C R3, RZ, R0, RZ ;  /* 0x00000000ff03723e */ /* 0x001fe400048060ff */
[----:B------:R-:W-:-:S03]  /*af60*/  PRMT R0, RZ, 0x7610, R0 ;  /* 0x00007610ff007816 */ /* 0x000fc60000000000 */
[----:B------:R0:W-:Y:S01]  /*af70*/  @!P4 STG.E.U8 desc[UR22][R26.64+0xc0], R3 ;  /* 0x0000c0031a00c986 */ /* 0x0001e2000c101116 */
[----:B------:R-:W-:Y:S05]  /*af80*/  @P3 BRA `(.L_x_241) ;  /* 0x0000000000043947 */ /* 0x000fea0003800000 */
[----:B------:R2:W5:Y:S02]  /*af90*/  LDG.E.U8 R0, desc[UR22][R30.64+0xc1] ;  /* 0x0000c1161e007981 */ /* 0x000564000c1e1100 */
.L_x_241:
[----:B------:R-:W-:Y:S05]  /*afa0*/  BSYNC B1 ;  /* 0x0000000000017941 */ /* 0x000fea0003800000 */
.L_x_240:
[----:B------:R-:W3:Y:S01]  /*afb0*/  LDL.LU R2, [R1+0x4] ;  /* 0x0000040001027983 */ /* 0x000ee20000300800 */
[----:B-----5:R-:W-:Y:S01]  /*afc0*/  LOP3.LUT R0, R0, 0xff, RZ, 0xc0, !PT ;  /* 0x000000ff00007812 */ /* 0x020fe200078ec0ff */
[----:B------:R-:W-:Y:S01]  /*afd0*/  BSSY B1, `(.L_x_242) ;  /* 0x000000b000017945 */ /* 0x000fe20003800000 */
[----:B------:R-:W-:Y:S02]  /*afe0*/  ISETP.LT.OR P4, PT, R34, 0xc9, !P0 ;  /* 0x000000c92200780c */ /* 0x000fe40004781670 */
[----:B------:R-:W-:-:S05]  /*aff0*/  F2FP.F16.E5M2.UNPACK_B R0, R0 ;  /* 0x00000000ff00723e */ /* 0x000fca00020004ff */
[----:B------:R-:W-:-:S05]  /*b000*/  HADD2.F32 R0, -RZ, R0.H0_H0 ;  /* 0x20000000ff007230 */ /* 0x000fca0000004100 */
[----:B------:R-:W-:-:S04]  /*b010*/  FMUL R0, R0, UR25 ;  /* 0x0000001900007c20 */ /* 0x000fc80008400000 */
[----:B---3--:R-:W-:-:S05]  /*b020*/  FFMA R0, R2, UR24, R0 ;  /* 0x0000001802007c23 */ /* 0x008fca0008000000 */
[----:B0-----:R-:W-:Y:S02]  /*b030*/  F2FP.SATFINITE.E5M2.F32.PACK_AB_MERGE_C R3, RZ, R0, RZ ;  /* 0x00000000ff03723e */ /* 0x001fe400048060ff */
[----:B------:R-:W-:-:S03]  /*b040*/  PRMT R0, RZ, 0x7610, R0 ;  /* 0x00007610ff007816 */ /* 0x000fc60000000000 */
[----:B------:R0:W-:Y:S01]  /*b050*/  @!P3 STG.E.U8 desc[UR22][R26.64+0xc1], R3 ;  /* 0x0000c1031a00b986 */ /* 0x0001e2000c101116 */
[----:B------:R-:W-:Y:S05]  /*b060*/  @P4 BRA `(.L_x_243) ;  /* 0x0000000000044947 */ /* 0x000fea0003800000 */
[----:B------:R3:W5:Y:S02]  /*b070*/  LDG.E.U8 R0, desc[UR22][R28.64+0xc8] ;  /* 0x0000c8161c007981 */ /* 0x000764000c1e1100 */
.L_x_243:
[----:B------:R-:W-:Y:S05]  /*b080*/  BSYNC B1 ;  /* 0x0000000000017941 */ /* 0x000fea0003800000 */
.L_x_242:
[----:B------:R-:W2:Y:S01]  /*b090*/  LDL.LU R2, [R1+0x8] ;  /* 0x0000080001027983 */ /* 0x000ea20000300800 */
        /* <DEDUP_REMOVED lines=12> */
.L_x_245:
[----:B------:R-:W-:Y:S05]  /*b160*/  BSYNC B1 ;  /* 0x0000000000017941 */ /* 0x000fea0003800000 */
.L_x_244:
        /* <DEDUP_REMOVED lines=13> */
.L_x_247:
[----:B------:R-:W-:Y:S05]  /*b240*/  BSYNC B1 ;  /* 0x0000000000017941 */ /* 0x000fea0003800000 */
.L_x_246:
        /* <DEDUP_REMOVED lines=13> */
.L_x_249:
[----:B------:R-:W-:Y:S05]  /*b320*/  BSYNC B1 ;  /* 0x0000000000017941 */ /* 0x000fea0003800000 */
.L_x_248:
        /* <DEDUP_REMOVED lines=13> */
.L_x_251:
[----:B------:R-:W-:Y:S05]  /*b400*/  BSYNC B1 ;  /* 0x0000000000017941 */ /* 0x000fea0003800000 */
.L_x_250:
        /* <DEDUP_REMOVED lines=13> */
.L_x_253:
[----:B------:R-:W-:Y:S05]  /*b4e0*/  BSYNC B1 ;  /* 0x0000000000017941 */ /* 0x000fea0003800000 */
.L_x_252:
        /* <DEDUP_REMOVED lines=13> */
.L_x_255:
[----:B------:R-:W-:Y:S05]  /*b5c0*/  BSYNC B1 ;  /* 0x0000000000017941 */ /* 0x000fea0003800000 */
.L_x_254:
        /* <DEDUP_REMOVED lines=13> */
.L_x_257:
[----:B------:R-:W-:Y:S05]  /*b6a0*/  BSYNC B1 ;  /* 0x0000000000017941 */ /* 0x000fea0003800000 */
.L_x_256:
        /* <DEDUP_REMOVED lines=13> */
.L_x_259:
[----:B------:R-:W-:Y:S05]  /*b780*/  BSYNC B1 ;  /* 0x0000000000017941 */ /* 0x000fea0003800000 */
.L_x_258:
        /* <DEDUP_REMOVED lines=13> */
.L_x_261:
[----:B------:R-:W-:Y:S05]  /*b860*/  BSYNC B1 ;  /* 0x0000000000017941 */ /* 0x000fea0003800000 */
.L_x_260:
        /* <DEDUP_REMOVED lines=13> */
.L_x_263:
[----:B------:R-:W-:Y:S05]  /*b940*/  BSYNC B1 ;  /* 0x0000000000017941 */ /* 0x000fea0003800000 */
.L_x_262:
        /* <DEDUP_REMOVED lines=13> */
.L_x_265:
[----:B------:R-:W-:Y:S05]  /*ba20*/  BSYNC B1 ;  /* 0x0000000000017941 */ /* 0x000fea0003800000 */
.L_x_264:
        /* <DEDUP_REMOVED lines=13> */
.L_x_267:
[----:B------:R-:W-:Y:S05]  /*bb00*/  BSYNC B1 ;  /* 0x0000000000017941 */ /* 0x000fea0003800000 */
.L_x_266:
        /* <DEDUP_REMOVED lines=13> */
.L_x_269:
[----:B------:R-:W-:Y:S05]  /*bbe0*/  BSYNC B1 ;  /* 0x0000000000017941 */ /* 0x000fea0003800000 */
.L_x_268:
        /* <DEDUP_REMOVED lines=13> */
.L_x_271:
[----:B------:R-:W-:Y:S05]  /*bcc0*/  BSYNC B1 ;  /* 0x0000000000017941 */ /* 0x000fea0003800000 */
.L_x_270:
        /* <DEDUP_REMOVED lines=13> */
.L_x_273:
[----:B------:R-:W-:Y:S05]  /*bda0*/  BSYNC B1 ;  /* 0x0000000000017941 */ /* 0x000fea0003800000 */
.L_x_272:
        /* <DEDUP_REMOVED lines=13> */
.L_x_275:
[----:B------:R-:W-:Y:S05]  /*be80*/  BSYNC B1 ;  /* 0x0000000000017941 */ /* 0x000fea0003800000 */
.L_x_274:
        /* <DEDUP_REMOVED lines=13> */
.L_x_277:
[----:B------:R-:W-:Y:S05]  /*bf60*/  BSYNC B1 ;  /* 0x0000000000017941 */ /* 0x000fea0003800000 */
.L_x_276:
        /* <DEDUP_REMOVED lines=13> */
.L_x_279:
[----:B------:R-:W-:Y:S05]  /*c040*/  BSYNC B1 ;  /* 0x0000000000017941 */ /* 0x000fea0003800000 */
.L_x_278:
        /* <DEDUP_REMOVED lines=13> */
.L_x_281:
[----:B------:R-:W-:Y:S05]  /*c120*/  BSYNC B1 ;  /* 0x0000000000017941 */ /* 0x000fea0003800000 */
.L_x_280:
        /* <DEDUP_REMOVED lines=13> */
.L_x_283:
[----:B------:R-:W-:Y:S05]  /*c200*/  BSYNC B1 ;  /* 0x0000000000017941 */ /* 0x000fea0003800000 */
.L_x_282:
        /* <DEDUP_REMOVED lines=13> */
.L_x_285:
[----:B------:R-:W-:Y:S05]  /*c2e0*/  BSYNC B1 ;  /* 0x0000000000017941 */ /* 0x000fea0003800000 */
.L_x_284:
        /* <DEDUP_REMOVED lines=13> */
.L_x_287:
[----:B------:R-:W-:Y:S05]  /*c3c0*/  BSYNC B1 ;  /* 0x0000000000017941 */ /* 0x000fea0003800000 */
.L_x_286:
        /* <DEDUP_REMOVED lines=13> */
.L_x_289:
[----:B------:R-:W-:Y:S05]  /*c4a0*/  BSYNC B1 ;  /* 0x0000000000017941 */ /* 0x000fea0003800000 */
.L_x_288:
        /* <DEDUP_REMOVED lines=13> */
.L_x_291:
[----:B------:R-:W-:Y:S05]  /*c580*/  BSYNC B1 ;  /* 0x0000000000017941 */ /* 0x000fea0003800000 */
.L_x_290:
        /* <DEDUP_REMOVED lines=13> */
.L_x_293:
[----:B------:R-:W-:Y:S05]  /*c660*/  BSYNC B1 ;  /* 0x0000000000017941 */ /* 0x000fea0003800000 */
.L_x_292:
        /* <DEDUP_REMOVED lines=13> */
.L_x_295:
[----:B------:R-:W-:Y:S05]  /*c740*/  BSYNC B1 ;  /* 0x0000000000017941 */ /* 0x000fea0003800000 */
.L_x_294:
        /* <DEDUP_REMOVED lines=13> */
.L_x_297:
[----:B------:R-:W-:Y:S05]  /*c820*/  BSYNC B1 ;  /* 0x0000000000017941 */ /* 0x000fea0003800000 */
.L_x_296:
[----:B------:R-:W-:Y:S05]  /*c830*/  @P1 BRA `(.L_x_298) ;  /* 0x0000002000a41947 */ /* 0x000fea0003800000 */
[----:B------:R-:W2:Y:S01]  /*c840*/  LDL.LU R2, [R1+0x74] ;  /* 0x0000740001027983 */ /* 0x000ea20000300800 */
[----:B-----5:R-:W-:-:S04]  /*c850*/  LOP3.LUT R0, R0, 0xff, RZ, 0xc0, !PT ;  /* 0x000000ff00007812 */ /* 0x020fc800078ec0ff */
[----:B------:R-:W-:-:S05]  /*c860*/  F2FP.F16.E5M2.UNPACK_B R0, R0 ;  /* 0x00000000ff00723e */ /* 0x000fca00020004ff */
[----:B------:R-:W-:-:S05]  /*c870*/  HADD2.F32 R0, -RZ, R0.H0_H0 ;  /* 0x20000000ff007230 */ /* 0x000fca0000004100 */
[----:B------:R-:W-:-:S04]  /*c880*/  FMUL R0, R0, UR25 ;  /* 0x0000001900007c20 */ /* 0x000fc80008400000 */
[----:B--2---:R-:W-:-:S05]  /*c890*/  FFMA R0, R2, UR24, R0 ;  /* 0x0000001802007c23 */ /* 0x004fca0008000000 */
[----:B0-----:R-:W-:-:S05]  /*c8a0*/  F2FP.SATFINITE.E5M2.F32.PACK_AB_MERGE_C R3, RZ, R0, RZ ;  /* 0x00000000ff03723e */ /* 0x001fca00048060ff */
[----:B------:R0:W-:Y:S01]  /*c8b0*/  STG.E.U8 desc[UR22][R26.64+0xf9], R3 ;  /* 0x0000f9031a007986 */ /* 0x0001e2000c101116 */
[----:B------:R-:W-:Y:S05]  /*c8c0*/  BRA `(.L_x_298) ;  /* 0x0000002000807947 */ /* 0x000fea0003800000 */
.L_x_41:
[C---:B------:R-:W-:Y:S01]  /*c8d0*/  ISETP.GE.AND P1, PT, R39.reuse, 0x1, PT ;  /* 0x000000012700780c */ /* 0x040fe20003f26270 */
[----:B------:R-:W-:Y:S01]  /*c8e0*/  FMUL R226, R226, UR24 ;  /* 0x00000018e2e27c20 */ /* 0x000fe20008400000 */
[----:B------:R-:W2:Y:S01]  /*c8f0*/  LDL.LU R227, [R1+0x10] ;  /* 0x0000100001e37983 */ /* 0x000ea20000300800 */
[----:B------:R-:W-:Y:S01]  /*c900*/  ISETP.GE.AND P0, PT, R39, 0x9, PT ;  /* 0x000000092700780c */ /* 0x000fe20003f06270 */
[----:B------:R-:W-:Y:S01]  /*c910*/  FMUL R225, R225, UR24 ;  /* 0x00000018e1e17c20 */ /* 0x000fe20008400000 */
[C---:B------:R-:W-:Y:S02]  /*c920*/  ISETP.LT.OR P4, PT, R34.reuse, 0x1, !P1 ;  /* 0x000000012200780c */ /* 0x040fe40004f81670 */
[C---:B------:R-:W-:Y:S02]  /*c930*/  ISETP.LT.OR P5, PT, R34.reuse, 0x2, !P1 ;  /* 0x000000022200780c */ /* 0x040fe40004fa1670 */
[----:B------:R-:W-:Y:S02]  /*c940*/  F2FP.SATFINITE.E5M2.F32.PACK_AB_MERGE_C R29, RZ, R226, RZ ;  /* 0x000000e2ff1d723e */ /* 0x000fe400048060ff */
[----:B------:R-:W-:Y:S01]  /*c950*/  ISETP.LT.OR P3, PT, R34, 0x1, !P0 ;  /* 0x000000012200780c */ /* 0x000fe20004761670 */
[----:B------:R-:W-:Y:S01]  /*c960*/  FMUL R224, R224, UR24 ;  /* 0x00000018e0e07c20 */ /* 0x000fe20008400000 */
[----:B------:R-:W-:Y:S01]  /*c970*/  ISETP.LT.OR P6, PT, R34, 0xa, !P1 ;  /* 0x0000000a2200780c */ /* 0x000fe20004fc1670 */
[----:B------:R-:W-:Y:S01]  /*c980*/  FMUL R223, R223, UR24 ;  /* 0x00000018dfdf7c20 */ /* 0x000fe20008400000 */
[----:B------:R-:W-:Y:S01]  /*c990*/  F2FP.SATFINITE.E5M2.F32.PACK_AB_MERGE_C R225, RZ, R225, RZ ;  /* 0x000000e1ffe1723e */ /* 0x000fe200048060ff */
[----:B------:R-:W-:Y:S01]  /*c9a0*/  FMUL R221, R221, UR24 ;  /* 0x00000018dddd7c20 */ /* 0x000fe20008400000 */
[----:B------:R-:W-:Y:S01]  /*c9b0*/  FMUL R222, R222, UR24 ;  /* 0x00000018dede7c20 */ /* 0x000fe20008400000 */
[----:B------:R0:W-:Y:S01]  /*c9c0*/  @!P4 STG.E.U8 desc[UR22][R24.64], R29 ;  /* 0x0000001d1800c986 */ /* 0x0001e2000c101116 */
[----:B------:R-:W-:-:S02]  /*c9d0*/  ISETP.LT.OR P4, PT, R34, 0x2, !P0 ;  /* 0x000000022200780c */ /* 0x000fc40004781670 */
[----:B------:R-:W-:Y:S01]  /*c9e0*/  F2FP.SATFINITE.E5M2.F32.PACK_AB_MERGE_C R31, RZ, R224, RZ ;  /* 0x000000e0ff1f723e */ /* 0x000fe200048060ff */
[----:B------:R3:W-:Y:S01]  /*c9f0*/  @!P5 STG.E.U8 desc[UR22][R24.64+0x1], R225 ;  /* 0x000001e11800d986 */ /* 0x0007e2000c101116 */
[----:B------:R-:W-:Y:S02]  /*ca00*/  ISETP.LT.OR P5, PT, R34, 0x9, !P1 ;  /* 0x000000092200780c */ /* 0x000fe40004fa1670 */
[----:B------:R-:W-:Y:S01]  /*ca10*/  F2FP.SATFINITE.E5M2.F32.PACK_AB_MERGE_C R223, RZ, R223, RZ ;  /* 0x000000dfffdf723e */ /* 0x000fe200048060ff */
[----:B------:R-:W-:Y:S01]  /*ca20*/  FMUL R220, R220, UR24 ;  /* 0x00000018dcdc7c20 */ /* 0x000fe20008400000 */
[----:B------:R-:W-:Y:S01]  /*ca30*/  F2FP.SATFINITE.E5M2.F32.PACK_AB_MERGE_C R221, RZ, R221, RZ ;  /* 0x000000ddffdd723e */ /* 0x000fe200048060ff */
[----:B------:R-:W-:Y:S01]  /*ca40*/  @!P3 STG.E.U8 desc[UR22][R26.64], R31 ;  /* 0x0000001f1a00b986 */ /* 0x000fe2000c101116 */
[----:B------:R-:W-:-:S03]  /*ca50*/  ISETP.LT.OR P3, PT, R34, 0x9, !P0 ;  /* 0x000000092200780c */ /* 0x000fc60004761670 */
[----:B------:R-:W-:Y:S01]  /*ca60*/  @!P4 STG.E.U8 desc[UR22][R26.64+0x1], R223 ;  /* 0x000001df1a00c986 */ /* 0x000fe2000c101116 */
[----:B------:R-:W-:-:S03]  /*ca70*/  ISETP.LT.OR P4, PT, R34, 0xa, !P0 ;  /* 0x0000000a2200780c */ /* 0x000fc60004781670 */
[----:B------:R-:W-:Y:S01]  /*ca80*/  @!P6 STG.E.U8 desc[UR22][R24.64+0x9], R221 ;  /* 0x000009dd1800e986 */ /* 0x000fe2000c101116 */
[C---:B------:R-:W-:Y:S01]  /*ca90*/  ISETP.LT.OR P6, PT, R34.reuse, 0x12, !P1 ;  /* 0x000000122200780c */ /* 0x040fe20004fc1670 */
[----:B------:R-:W-:Y:S01]  /*caa0*/  FMUL R219, R219, UR24 ;  /* 0x00000018dbdb7c20 */ /* 0x000fe20008400000 */
[----:B0-----:R-:W-:Y:S01]  /*cab0*/  F2FP.SATFINITE.E5M2.F32.PACK_AB_MERGE_C R29, RZ, R222, RZ ;  /* 0x000000deff1d723e */ /* 0x001fe200048060ff */
[----:B------:R-:W-:Y:S01]  /*cac0*/  FMUL R217, R217, UR24 ;  /* 0x00000018d9d97c20 */ /* 0x000fe20008400000 */
[----:B------:R-:W4:Y:S01]  /*cad0*/  LDL.LU R226, [R1+0xc] ;  /* 0x00000c0001e27983 */ /* 0x000f220000300800 */
[----:B------:R-:W-:Y:S02]  /*cae0*/  F2FP.SATFINITE.E5M2.F32.PACK_AB_MERGE_C R33, RZ, R220, RZ ;  /* 0x000000dcff21723e */ /* 0x000fe400048060ff */
[----:B------:R-:W-:Y:S01]  /*caf0*/  F2FP.SATFINITE.E5M2.F32.PACK_AB_MERGE_C R219, RZ, R219, RZ ;  /* 0x000000dbffdb723e */ /* 0x000fe200048060ff */
[----:B------:R0:W-:Y:S01]  /*cb00*/  @!P5 STG.E.U8 desc[UR22][R24.64+0x8], R29 ;  /* 0x0000081d1800d986 */ /* 0x0001e2000c101116 */
[----:B------:R-:W-:-:S02]  /*cb10*/  ISETP.LT.OR P5, PT, R34, 0x11, !P1 ;  /* 0x000000112200780c */ /* 0x000fc40004fa1670 */
[----:B------:R-:W-:Y:S01]  /*cb20*/  F2FP.SATFINITE.E5M2.F32.PACK_AB_MERGE_C R217, RZ, R217, RZ ;  /* 0x000000d9ffd9723e */ /* 0x000fe200048060ff */
[----:B---3--:R-:W3:Y:S01]  /*cb30*/  LDL.LU R225, [R1+0x8] ;  /* 0x0000080001e17983 */ /* 0x008ee20000300800 */
[----:B------:R-:W-:-:S03]  /*cb40*/  FMUL R218, R218, UR24 ;  /* 0x00000018dada7c20 */ /* 0x000fc60008400000 */
[----:B------:R-:W4:Y:S04]  /*cb50*/  LDL.LU R224, [R1+0x4] ;  /* 0x0000040001e07983 */ /* 0x000f280000300800 */
[----:B------:R-:W3:Y:S01]  /*cb60*/  LDL.LU R222, [R1] ;  /* 0x0000000001de7983 */ /* 0x000ee20000300800 */
[----:B0-----:R-:W-:Y:S01]  /*cb70*/  F2FP.SATFINITE.E5M2.F32.PACK_AB_MERGE_C R29, RZ, R218, RZ ;  /* 0x000000daff1d723e */ /* 0x001fe200048060ff */
[----:B------:R-:W-:Y:S01]  /*cb80*/  FMUL R216, R216, UR24 ;  /* 0x00000018d8d87c20 */ /* 0x000fe20008400000 */
[----:B------:R-:W-:Y:S01]  /*cb90*/  FMUL R215, R215, UR24 ;  /* 0x00000018d7d77c20 */ /* 0x000fe20008400000 */
[----:B------:R0:W-:Y:S01]  /*cba0*/  @!P3 STG.E.U8 desc[UR22][R26.64+0x8], R33 ;  /* 0x000008211a00b986 */ /* 0x0001e2000c101116 */
[C---:B------:R-:W-:Y:S01]  /*cbb0*/  ISETP.LT.OR P3, PT, R34.reuse, 0x11, !P0 ;  /* 0x000000112200780c */ /* 0x040fe20004761670 */
[----:B------:R-:W-:Y:S01]  /*cbc0*/  FMUL R213, R213, UR24 ;  /* 0x00000018d5d57c20 */ /* 0x000fe20008400000 */
[----:B------:R-:W-:Y:S01]  /*cbd0*/  F2FP.SATFINITE.E5M2.F32.PACK_AB_MERGE_C R31, RZ, R216, RZ ;  /* 0x000000d8ff1f723e */ /* 0x000fe200048060ff */
[----:B------:R-:W-:Y:S01]  /*cbe0*/  @!P4 STG.E.U8 desc[UR22][R26.64+0x9], R219 ;  /* 0x000009db1a00c986 */ /* 0x000fe2000c101116 */
[----:B------:R-:W-:Y:S01]  /*cbf0*/  ISETP.LT.OR P4, PT, R34, 0x12, !P0 ;  /* 0x000000122200780c */ /* 0x000fe20004781670 */
[----:B------:R-:W-:Y:S01]  /*cc00*/  FMUL R214, R214, UR24 ;  /* 0x00000018d6d67c20 */ /* 0x000fe20008400000 */
[----:B------:R-:W-:Y:S01]  /*cc10*/  F2FP.SATFINITE.E5M2.F32.PACK_AB_MERGE_C R215, RZ, R215, RZ ;  /* 0x000000d7ffd7723e */ /* 0x000fe200048060ff */
[----:B------:R-:W-:Y:S01]  /*cc20*/  @!P6 STG.E.U8 desc[UR22][R24.64+0x11], R217 ;  /* 0x000011d91800e986 */ /* 0x000fe2000c101116 */
[----:B------:R-:W-:Y:S01]  /*cc30*/  ISETP.LT.OR P6, PT, R34, 0x1a, !P1 ;  /* 0x0000001a2200780c */ /* 0x000fe20004fc1670 */
[----:B------:R-:W-:Y:S01]  /*cc40*/  FMUL R212, R212, UR24 ;  /* 0x00000018d4d47c20 */ /* 0x000fe20008400000 */
[----:B------:R-:W-:Y:S01]  /*cc50*/  F2FP.SATFINITE.E5M2.F32.PACK_AB_MERGE_C R213, RZ, R213, RZ ;  /* 0x000000d5ffd5723e */ /* 0x000fe200048060ff */
[----:B------:R1:W-:Y:S01]  /*cc60*/  @!P5 STG.E.U8 desc[UR22][R24.64+0x10], R29 ;  /* 0x0000101d1800d986 */ /* 0x0003e2000c101116 */
[C---:B------:R-:W-:Y:S01]  /*cc70*/  ISETP.LT.OR P5, PT, R34.reuse, 0x19, !P1 ;  /* 0x000000192200780c */ /* 0x040fe20004fa1670 */
[----:B------:R-:W-:Y:S01]  /*cc80*/  FMUL R211, R211, UR24 ;  /* 0x00000018d3d37c20 */ /* 0x000fe20008400000 */
[----:B------:R-:W-:Y:S01]  /*cc90*/  FMUL R209, R209, UR24 ;  /* 0x00000018d1d17c20 */ /* 0x000fe20008400000 */
[----:B------:R1:W-:Y:S01]  /*cca0*/  @!P3 STG.E.U8 desc[UR22][R26.64+0x10], R31 ;  /* 0x0000101f1a00b986 */ /* 0x0003e2000c101116 */
[----:B------:R-:W-:Y:S01]  /*ccb0*/  ISETP.LT.OR P3, PT, R34, 0x19, !P0 ;  /* 0x000000192200780c */ /* 0x000fe20004761670 */
[----:B------:R-:W-:Y:S01]  /*ccc0*/  FMUL R210, R210, UR24 ;  /* 0x00000018d2d27c20 */ /* 0x000fe20008400000 */
[----:B0-----:R-:W-:Y:S01]  /*ccd0*/  F2FP.SATFINITE.E5M2.F32.PACK_AB_MERGE_C R33, RZ, R212, RZ ;  /* 0x000000d4ff21723e */ /* 0x001fe200048060ff */
[----:B------:R-:W-:Y:S01]  /*cce0*/  @!P4 STG.E.U8 desc[UR22][R26.64+0x11], R215 ;  /* 0x000011d71a00c986 */ /* 0x000fe2000c101116 */
[----:B------:R-:W-:Y:S01]  /*ccf0*/  ISETP.LT.OR P4, PT, R34, 0x1a, !P0 ;  /* 0x0000001a2200780c */ /* 0x000fe20004781670 */
[----:B------:R-:W-:Y:S01]  /*cd00*/  FMUL R208, R208, UR24 ;  /* 0x00000018d0d07c20 */ /* 0x000fe20008400000 */
[----:B------:R-:W-:Y:S01]  /*cd10*/  F2FP.SATFINITE.E5M2.F32.PACK_AB_MERGE_C R211, RZ, R211, RZ ;  /* 0x000000d3ffd3723e */ /* 0x000fe200048060ff */
[----:B------:R-:W-:Y:S01]  /*cd20*/  @!P6 STG.E.U8 desc[UR22][R24.64+0x19], R213 ;  /* 0x000019d51800e986 */ /* 0x000fe2000c101116 */
[----:B------:R-:W-:Y:S01]  /*cd30*/  ISETP.LT.OR P6, PT, R34, 0x22, !P1 ;  /* 0x000000222200780c */ /* 0x000fe20004fc1670 */
[----:B------:R-:W-:Y:S01]  /*cd40*/  FMUL R207, R207, UR24 ;  /* 0x00000018cfcf7c20 */ /* 0x000fe20008400000 */
[----:B-1----:R-:W-:Y:S01]  /*cd50*/  F2FP.SATFINITE.E5M2.F32.PACK_AB_MERGE_C R29, RZ, R214, RZ ;  /* 0x000000d6ff1d723e */ /* 0x002fe200048060ff */
[----:B------:R-:W-:Y:S01]  /*cd60*/  FMUL R205, R205, UR24 ;  /* 0x00000018cdcd7c20 */ /* 0x000fe20008400000 */
[----:B------:R-:W-:Y:S01]  /*cd70*/  F2FP.SATFINITE.E5M2.F32.PACK_AB_MERGE_C R209, RZ, R209, RZ ;  /* 0x000000d1ffd1723e */ /* 0x000fe200048060ff */
[----:B------:R-:W-:Y:S01]  /*cd80*/  FMUL R206, R206, UR24 ;  /* 0x00000018cece7c20 */ /* 0x000fe20008400000 */
[----:B------:R-:W-:Y:S01]  /*cd90*/  F2FP.SATFINITE.E5M2.F32.PACK_AB_MERGE_C R31, RZ, R208, RZ ;  /* 0x000000d0ff1f723e */ /* 0x000fe200048060ff */
[----:B------:R0:W-:Y:S01]  /*cda0*/  @!P5 STG.E.U8 desc[UR22][R24.64+0x18], R29 ;  /* 0x0000181d1800d986 */ /* 0x0001e2000c101116 */
[----:B------:R-:W-:Y:S01]  /*cdb0*/  ISETP.LT.OR P5, PT, R34, 0x21, !P1 ;  /* 0x000000212200780c */ /* 0x000fe20004fa1670 */
[----:B------:R-:W-:Y:S01]  /*cdc0*/  FMUL R204, R204, UR24 ;  /* 0x00000018cccc7c20 */ /* 0x000fe20008400000 */
[----:B------:R-:W-:Y:S01]  /*cdd0*/  F2FP.SATFINITE.E5M2.F32.PACK_AB_MERGE_C R207, RZ, R207, RZ ;  /* 0x000000cfffcf723e */ /* 0x000fe200048060ff */
[----:B------:R1:W-:Y:S01]  /*cde0*/  @!P3 STG.E.U8 desc[UR22][R26.64+0x18], R33 ;  /* 0x000018211a00b986 */ /* 0x0003e2000c101116 */
[C---:B------:R-:W-:Y:S01]  /*cdf0*/  ISETP.LT.OR P3, PT, R34.reuse, 0x21, !P0 ;  /* 0x000000212200780c */ /* 0x040fe20004761670 */
[----:B------:R-:W-:Y:S01]  /*ce00*/  FMUL R203, R203, UR24 ;  /* 0x00000018cbcb7c20 */ /* 0x000fe20008400000 */
[----:B------:R-:W-:Y:S01]  /*ce10*/  F2FP.SATFINITE.E5M2.F32.PACK_AB_MERGE_C R205, RZ, R205, RZ ;  /* 0x000000cdffcd723e */ /* 0x000fe200048060ff */
[----:B------:R-:W-:Y:S01]  /*ce20*/  @!P4 STG.E.U8 desc[UR22][R26.64+0x19], R211 ;  /* 0x000019d31a00c986 */ /* 0x000fe2000c101116 */
[C---:B------:R-:W-:Y:S01]  /*ce30*/  ISETP.LT.OR P4, PT, R34.reuse, 0x22, !P0 ;  /* 0x000000222200780c */ /* 0x040fe20004781670 */
[----:B------:R-:W-:Y:S01]  /*ce40*/  FMUL R201, R201, UR24 ;  /* 0x00000018c9c97c20 */ /* 0x000fe20008400000 */
[----:B------:R-:W-:Y:S01]  /*ce50*/  F2FP.SATFINITE.E5M2.F32.PACK_AB_MERGE_C R203, RZ, R203, RZ ;  /* 0x000000cbffcb723e */ /* 0x000fe200048060ff */
[----:B------:R-:W-:Y:S01]  /*ce60*/  @!P6 STG.E.U8 desc[UR22][R24.64+0x21], R209 ;  /* 0x000021d11800e986 */ /* 0x000fe2000c101116 */
[----:B------:R-:W-:Y:S01]  /*ce70*/  ISETP.LT.OR P6, PT, R34, 0x2a, !P1 ;  /* 0x0000002a2200780c */ /* 0x000fe20004fc1670 */
[----:B------:R-:W-:Y:S01]  /*ce80*/  FMUL R202, R202, UR24 ;  /* 0x00000018caca7c20 */ /* 0x000fe20008400000 */
[----:B0-----:R-:W-:Y:S01]  /*ce90*/  F2FP.SATFINITE.E5M2.F32.PACK_AB_MERGE_C R29, RZ, R210, RZ ;  /* 0x000000d2ff1d723e */ /* 0x001fe200048060ff */
[----:B------:R-:W-:Y:S01]  /*cea0*/  FMUL R200, R200, UR24 ;  /* 0x00000018c8c87c20 */ /* 0x000fe20008400000 */
[----:B-1----:R-:W-:Y:S01]  /*ceb0*/  F2FP.SATFINITE.E5M2.F32.PACK_AB_MERGE_C R33, RZ, R204, RZ ;  /* 0x000000ccff21723e */ /* 0x002fe200048060ff */
[----:B------:R-:W-:Y:S01]  /*cec0*/  FMUL R199, R199, UR24 ;  /* 0x00000018c7c77c20 */ /* 0x000fe20008400000 */
[----:B------:R-:W-:Y:S01]  /*ced0*/  F2FP.SATFINITE.E5M2.F32.PACK_AB_MERGE_C R201, RZ, R201, RZ ;  /* 0x000000c9ffc9723e */ /* 0x000fe200048060ff */
[----:B------:R0:W-:Y:S01]  /*cee0*/  @!P5 STG.E.U8 desc[UR22][R24.64+0x20], R29 ;  /* 0x0000201d1800d986 */ /* 0x0001e2000c101116 */
[C---:B------:R-:W-:Y:S01]  /*cef0*/  ISETP.LT.OR P5, PT, R34.reuse, 0x29, !P1 ;  /* 0x000000292200780c */ /* 0x040fe20004fa1670 */
[----:B------:R-:W-:Y:S01]  /*cf00*/  FMUL R197, R197, UR24 ;  /* 0x00000018c5c57c20 */ /* 0x000fe20008400000 */
[----:B------:R-:W-:Y:S01]  /*cf10*/  F2FP.SATFINITE.E5M2.F32.PACK_AB_MERGE_C R199, RZ, R199, RZ ;  /* 0x000000c7ffc7723e */ /* 0x000fe200048060ff */
[----:B------:R1:W-:Y:S01]  /*cf20*/  @!P3 STG.E.U8 desc[UR22][R26.64+0x20], R31 ;  /* 0x0000201f1a00b986 */ /* 0x0003e2000c101116 */
[----:B------:R-:W-:Y:S01]  /*cf30*/  ISETP.LT.OR P3, PT, R34, 0x29, !P0 ;  /* 0x000000292200780c */ /* 0x000fe20004761670 */
[----:B------:R-:W-:Y:S01]  /*cf40*/  FMUL R198, R198, UR24 ;  /* 0x00000018c6c67c20 */ /* 0x000fe20008400000 */
[----:B------:R-:W-:Y:S01]  /*cf50*/  F2FP.SATFINITE.E5M2.F32.PACK_AB_MERGE_C R197, RZ, R197, RZ ;  /* 0x000000c5ffc5723e */ /* 0x000fe200048060ff */
[----:B------:R-:W-:Y:S01]  /*cf60*/  @!P4 STG.E.U8 desc[UR22][R26.64+0x21], R207 ;  /* 0x000021cf1a00c986 */ /* 0x000fe2000c101116 */
[----:B------:R-:W-:Y:S01]  /*cf70*/  ISETP.LT.OR P4, PT, R34, 0x2a, !P0 ;  /* 0x0000002a2200780c */ /* 0x000fe20004781670 */
[----:B------:R-:W-:Y:S01]  /*cf80*/  FMUL R196, R196, UR24 ;  /* 0x00000018c4c47c20 */ /* 0x000fe20008400000 */
[----:B------:R-:W-:Y:S01]  /*cf90*/  FMUL R195, R195, UR24 ;  /* 0x00000018c3c37c20 */ /* 0x000fe20008400000 */
        /* <DEDUP_REMOVED lines=27> */
[----:B------:R-:W-:Y:S01]  /*d150*/  FMUL R186, R186, UR24 ;  /* 0x00000018baba7c20 */ /* 0x000fe20008400000 */
        /* <DEDUP_REMOVED lines=154> */
[----:B-----5:R-:W-:Y:S01]  /*db00*/  FMUL R5, R5, UR24 ;  /* 0x0000001805057c20 */ /* 0x020fe20008400000 */
[----:B0-----:R-:W-:Y:S01]  /*db10*/  F2FP.SATFINITE.E5M2.F32.PACK_AB_MERGE_C R29, RZ, R170, RZ ;  /* 0x000000aaff1d723e */ /* 0x001fe200048060ff */
[----:B------:R-:W-:Y:S01]  /*db20*/  FMUL R0, R0, UR24 ;  /* 0x0000001800007c20 */ /* 0x000fe20008400000 */
[----:B-1----:R-:W-:Y:S01]  /*db30*/  F2FP.SATFINITE.E5M2.F32.PACK_AB_MERGE_C R33, RZ, R164, RZ ;  /* 0x000000a4ff21723e */ /* 0x002fe200048060ff */
[----:B------:R-:W-:Y:S01]  /*db40*/  FMUL R6, R6, UR24 ;  /* 0x0000001806067c20 */ /* 0x000fe20008400000 */
[----:B------:R-:W-:Y:S01]  /*db50*/  F2FP.SATFINITE.E5M2.F32.PACK_AB_MERGE_C R7, RZ, R7, RZ ;  /* 0x00000007ff07723e */ /* 0x000fe200048060ff */
[----:B------:R0:W-:Y:S01]  /*db60*/  @!P5 STG.E.U8 desc[UR22][R24.64+0x70], R29 ;  /* 0x0000701d1800d986 */ /* 0x0001e2000c101116 */
[----:B------:R-:W-:Y:S01]  /*db70*/  ISETP.LT.OR P5, PT, R34, 0x79, !P1 ;  /* 0x000000792200780c */ /* 0x000fe20004fa1670 */
[----:B------:R-:W-:Y:S01]  /*db80*/  FMUL R2, R2, UR24 ;  /* 0x0000001802027c20 */ /* 0x000fe20008400000 */
[----:B------:R-:W-:Y:S01]  /*db90*/  F2FP.SATFINITE.E5M2.F32.PACK_AB_MERGE_C R5, RZ, R5, RZ ;  /* 0x00000005ff05723e */ /* 0x000fe200048060ff */
[----:B------:R1:W-:Y:S01]  /*dba0*/  @!P3 STG.E.U8 desc[UR22][R26.64+0x70], R31 ;  /* 0x0000701f1a00b986 */ /* 0x0003e2000c101116 */
[----:B------:R-:W-:Y:S01]  /*dbb0*/  ISETP.LT.OR P3, PT, R34, 0x79, !P0 ;  /* 0x000000792200780c */ /* 0x000fe20004761670 */
[----:B------:R-:W-:Y:S01]  /*dbc0*/  FMUL R3, R3, UR24 ;  /* 0x0000001803037c20 */ /* 0x000fe20008400000 */
[----:B------:R-:W-:Y:S01]  /*dbd0*/  FMUL R4, R4, UR24 ;  /* 0x0000001804047c20 */ /* 0x000fe20008400000 */
[----:B------:R-:W-:Y:S01]  /*dbe0*/  @!P4 STG.E.U8 desc[UR22][R26.64+0x71], R167 ;  /* 0x000071a71a00c986 */ /* 0x000fe2000c101116 */
[----:B------:R-:W-:-:S03]  /*dbf0*/  ISETP.LT.OR P4, PT, R34, 0x7a, !P0 ;  /* 0x0000007a2200780c */ /* 0x000fc60004781670 */
[----:B------:R-:W-:Y:S01]  /*dc00*/  @!P6 STG.E.U8 desc[UR22][R24.64+0x79], R165 ;  /* 0x000079a51800e986 */ /* 0x000fe2000c101116 */
[----:B------:R-:W-:Y:S02]  /*dc10*/  ISETP.LT.OR P6, PT, R34, 0x82, !P1 ;  /* 0x000000822200780c */ /* 0x000fe40004fc1670 */
[----:B0-----:R-:W-:Y:S01]  /*dc20*/  F2FP.SATFINITE.E5M2.F32.PACK_AB_MERGE_C R29, RZ, R166, RZ ;  /* 0x000000a6ff1d723e */ /* 0x001fe200048060ff */
[----:B------:R-:W4:Y:S01]  /*dc30*/  LDL.LU R220, [R1+0x14] ;  /* 0x0000140001dc7983 */ /* 0x000f220000300800 */
[----:B-1----:R-:W-:-:S03]  /*dc40*/  F2FP.SATFINITE.E5M2.F32.PACK_AB_MERGE_C R31, RZ, R160, RZ ;  /* 0x000000a0ff1f723e */ /* 0x002fc600048060ff */
[----:B------:R0:W-:Y:S01]  /*dc50*/  @!P5 STG.E.U8 desc[UR22][R24.64+0x78], R29 ;  /* 0x0000781d1800d986 */ /* 0x0001e2000c101116 */
[----:B------:R-:W-:-:S03]  /*dc60*/  ISETP.LT.OR P5, PT, R34, 0x81, !P1 ;  /* 0x000000812200780c */ /* 0x000fc60004fa1670 */
[----:B------:R1:W-:Y:S01]  /*dc70*/  @!P3 STG.E.U8 desc[UR22][R26.64+0x78], R33 ;  /* 0x000078211a00b986 */ /* 0x0003e2000c101116 */
[----:B------:R-:W-:-:S03]  /*dc80*/  ISETP.LT.OR P3, PT, R34, 0x81, !P0 ;  /* 0x000000812200780c */ /* 0x000fc60004761670 */
        /* <DEDUP_REMOVED lines=26> */
[----:B0-----:R-:W-:Y:S02]  /*de30*/  F2FP.SATFINITE.E5M2.F32.PACK_AB_MERGE_C R29, RZ, R154, RZ ;  /* 0x0000009aff1d723e */ /* 0x001fe400048060ff */
[----:B-1----:R-:W-:-:S03]  /*de40*/  F2FP.SATFINITE.E5M2.F32.PACK_AB_MERGE_C R33, RZ, R20, RZ ;  /* 0x00000014ff21723e */ /* 0x002fc600048060ff */
[----:B------:R0:W-:Y:S01]  /*de50*/  @!P5 STG.E.U8 desc[UR22][R24.64+0x90], R29 ;  /* 0x0000901d1800d986 */ /* 0x0001e2000c101116 */
[----:B------:R-:W-:-:S03]  /*de60*/  ISETP.LT.OR P5, PT, R34, 0x99, !P1 ;  /* 0x000000992200780c */ /* 0x000fc60004fa1670 */
[----:B------:R-:W-:Y:S01]  /*de70*/  @!P3 STG.E.U8 desc[UR22][R26.64+0x90], R31 ;  /* 0x0000901f1a00b986 */ /* 0x000fe2000c101116 */
[----:B------:R-:W-:-:S03]  /*de80*/  ISETP.LT.OR P3, PT, R34, 0x99, !P0 ;  /* 0x000000992200780c */ /* 0x000fc60004761670 */
[----:B------:R1:W-:Y:S01]  /*de90*/  @!P4 STG.E.U8 desc[UR22][R26.64+0x91], R23 ;  /* 0x000091171a00c986 */ /* 0x0003e2000c101116 */
[----:B------:R-:W-:-:S03]  /*dea0*/  ISETP.LT.OR P4, PT, R34, 0x9a, !P0 ;  /* 0x0000009a2200780c */ /* 0x000fc60004781670 */
[----:B------:R2:W-:Y:S01]  /*deb0*/  @!P6 STG.E.U8 desc[UR22][R24.64+0x99], R21 ;  /* 0x000099151800e986 */ /* 0x0005e2000c101116 */
[----:B------:R-:W-:Y:S02]  /*dec0*/  ISETP.LT.OR P6, PT, R34, 0xa2, !P1 ;  /* 0x000000a22200780c */ /* 0x000fe40004fc1670 */
[----:B0-----:R-:W-:-:S05]  /*ded0*/  F2FP.SATFINITE.E5M2.F32.PACK_AB_MERGE_C R29, RZ, R22, RZ ;  /* 0x00000016ff1d723e */ /* 0x001fca00048060ff */
[----:B------:R-:W-:Y:S01]  /*dee0*/  @!P5 STG.E.U8 desc[UR22][R24.64+0x98], R29 ;  /* 0x0000981d1800d986 */ /* 0x000fe2000c101116 */
[C---:B------:R-:W-:Y:S02]  /*def0*/  ISETP.LT.OR P5, PT, R34.reuse, 0xa1, !P1 ;  /* 0x000000a12200780c */ /* 0x040fe40004fa1670 */
[----:B-1----:R-:W-:Y:S01]  /*df00*/  F2FP.SATFINITE.E5M2.F32.PACK_AB_MERGE_C R23, RZ, R18, RZ ;  /* 0x00000012ff17723e */ /* 0x002fe200048060ff */
[----:B------:R-:W-:Y:S01]  /*df10*/  @!P3 STG.E.U8 desc[UR22][R26.64+0x98], R33 ;  /* 0x000098211a00b986 */ /* 0x000fe2000c101116 */
[C---:B------:R-:W-:Y:S02]  /*df20*/  ISETP.LT.OR P3, PT, R34.reuse, 0xa1, !P0 ;  /* 0x000000a12200780c */ /* 0x040fe40004761670 */
[----:B--2---:R-:W-:Y:S01]  /*df30*/  F2FP.SATFINITE.E5M2.F32.PACK_AB_MERGE_C R21, RZ, R16, RZ ;  /* 0x00000010ff15723e */ /* 0x004fe200048060ff */
[----:B------:R0:W-:Y:S01]  /*df40*/  @!P4 STG.E.U8 desc[UR22][R26.64+0x99], R19 ;  /* 0x000099131a00c986 */ /* 0x0001e2000c101116 */
[----:B------:R-:W-:-:S03]  /*df50*/  ISETP.LT.OR P4, PT, R34, 0xa2, !P0 ;  /* 0x000000a22200780c */ /* 0x000fc60004781670 */
[----:B------:R1:W-:Y:S01]  /*df60*/  @!P6 STG.E.U8 desc[UR22][R24.64+0xa1], R17 ;  /* 0x0000a1111800e986 */ /* 0x0003e2000c101116 */
[----:B------:R-:W-:-:S03]  /*df70*/  ISETP.LT.OR P6, PT, R34, 0xaa, !P1 ;  /* 0x000000aa2200780c */ /* 0x000fc60004fc1670 */
[----:B------:R-:W-:Y:S01]  /*df80*/  @!P5 STG.E.U8 desc[UR22][R24.64+0xa0], R23 ;  /* 0x0000a0171800d986 */ /* 0x000fe2000c101116 */
[----:B------:R-:W-:-:S03]  /*df90*/  ISETP.LT.OR P5, PT, R34, 0xa9, !P1 ;  /* 0x000000a92200780c */ /* 0x000fc60004fa1670 */
[----:B------:R-:W-:Y:S01]  /*dfa0*/  @!P3 STG.E.U8 desc[UR22][R26.64+0xa0], R21 ;  /* 0x0000a0151a00b986 */ /* 0x000fe2000c101116 */
[C---:B------:R-:W-:Y:S02]  /*dfb0*/  ISETP.LT.OR P3, PT, R34.reuse, 0xa9, !P0 ;  /* 0x000000a92200780c */ /* 0x040fe40004761670 */
[----:B0-----:R-:W-:Y:S01]  /*dfc0*/  F2FP.SATFINITE.E5M2.F32.PACK_AB_MERGE_C R19, RZ, R14, RZ ;  /* 0x0000000eff13723e */ /* 0x001fe200048060ff */
[----:B------:R0:W-:Y:S01]  /*dfd0*/  @!P4 STG.E.U8 desc[UR22][R26.64+0xa1], R15 ;  /* 0x0000a10f1a00c986 */ /* 0x0001e2000c101116 */
[C---:B------:R-:W-:Y:S02]  /*dfe0*/  ISETP.LT.OR P4, PT, R34.reuse, 0xaa, !P0 ;  /* 0x000000aa2200780c */ /* 0x040fe40004781670 */
[----:B-1----:R-:W-:Y:S01]  /*dff0*/  F2FP.SATFINITE.E5M2.F32.PACK_AB_MERGE_C R17, RZ, R12, RZ ;  /* 0x0000000cff11723e */ /* 0x002fe200048060ff */
        /* <DEDUP_REMOVED lines=15> */
[----:B0-----:R-:W-:Y:S02]  /*e0f0*/  F2FP.SATFINITE.E5M2.F32.PACK_AB_MERGE_C R11, RZ, R6, RZ ;  /* 0x00000006ff0b723e */ /* 0x001fe400048060ff */
[C---:B------:R-:W-:Y:S01]  /*e100*/  ISETP.LT.OR P3, PT, R34.reuse, 0xb9, !P0 ;  /* 0x000000b92200780c */ /* 0x040fe20004761670 */
[----:B------:R0:W-:Y:S01]  /*e110*/  @!P4 STG.E.U8 desc[UR22][R26.64+0xb1], R7 ;  /* 0x0000b1071a00c986 */ /* 0x0001e2000c101116 */
[----:B-1----:R-:W-:Y:S02]  /*e120*/  F2FP.SATFINITE.E5M2.F32.PACK_AB_MERGE_C R9, RZ, R4, RZ ;  /* 0x00000004ff09723e */ /* 0x002fe400048060ff */
[C---:B------:R-:W-:Y:S01]  /*e130*/  ISETP.LT.OR P4, PT, R34.reuse, 0xba, !P0 ;  /* 0x000000ba2200780c */ /* 0x040fe20004781670 */
[----:B------:R1:W-:Y:S04]  /*e140*/  @!P6 STG.E.U8 desc[UR22][R24.64+0xb9], R5 ;  /* 0x0000b9051800e986 */ /* 0x0003e8000c101116 */
[----:B------:R2:W-:Y:S01]  /*e150*/  @!P5 STG.E.U8 desc[UR22][R24.64+0xb8], R11 ;  /* 0x0000b80b1800d986 */ /* 0x0005e2000c101116 */
[----:B------:R-:W-:Y:S01]  /*e160*/  FMUL R4, R227, UR24 ;  /* 0x00000018e3047c20 */ /* 0x000fe20008400000 */
[----:B------:R-:W-:-:S02]  /*e170*/  ISETP.LT.OR P5, PT, R34, 0xc1, !P1 ;  /* 0x000000c12200780c */ /* 0x000fc40004fa1670 */
[----:B0-----:R-:W-:Y:S02]  /*e180*/  F2FP.SATFINITE.E5M2.F32.PACK_AB_MERGE_C R7, RZ, R3, RZ ;  /* 0x00000003ff07723e */ /* 0x001fe400048060ff */
[----:B-1----:R-:W-:Y:S01]  /*e190*/  F2FP.SATFINITE.E5M2.F32.PACK_AB_MERGE_C R5, RZ, R0, RZ ;  /* 0x00000000ff05723e */ /* 0x002fe200048060ff */
[----:B---3--:R-:W-:Y:S01]  /*e1a0*/  FMUL R0, R222, UR24 ;  /* 0x00000018de007c20 */ /* 0x008fe20008400000 */
[----:B------:R-:W-:Y:S01]  /*e1b0*/  ISETP.LT.OR P6, PT, R34, 0xc2, !P1 ;  /* 0x000000c22200780c */ /* 0x000fe20004fc1670 */
[----:B------:R-:W3:Y:S01]  /*e1c0*/  LDL.LU R222, [R1+0x20] ;  /* 0x0000200001de7983 */ /* 0x000ee20000300800 */
[----:B--2---:R-:W-:Y:S02]  /*e1d0*/  F2FP.SATFINITE.E5M2.F32.PACK_AB_MERGE_C R11, RZ, R2, RZ ;  /* 0x00000002ff0b723e */ /* 0x004fe400048060ff */
[----:B------:R-:W-:Y:S01]  /*e1e0*/  F2FP.SATFINITE.E5M2.F32.PACK_AB_MERGE_C R13, RZ, R0, RZ ;  /* 0x00000000ff0d723e */ /* 0x000fe200048060ff */
[----:B----4-:R-:W-:Y:S01]  /*e1f0*/  FMUL R0, R224, UR24 ;  /* 0x00000018e0007c20 */ /* 0x010fe20008400000 */
[----:B------:R-:W-:Y:S01]  /*e200*/  FMUL R2, R225, UR24 ;  /* 0x00000018e1027c20 */ /* 0x000fe20008400000 */
[----:B------:R-:W2:Y:S04]  /*e210*/  LDL.LU R224, [R1+0x24] ;  /* 0x0000240001e07983 */ /* 0x000ea80000300800 */
[----:B------:R-:W4:Y:S01]  /*e220*/  LDL.LU R225, [R1+0x28] ;  /* 0x0000280001e17983 */ /* 0x000f220000300800 */
[----:B------:R-:W-:-:S03]  /*e230*/  FMUL R3, R226, UR24 ;  /* 0x00000018e2037c20 */ /* 0x000fc60008400000 */
[----:B------:R-:W4:Y:S04]  /*e240*/  LDL.LU R226, [R1+0x2c] ;  /* 0x00002c0001e27983 */ /* 0x000f280000300800 */
[----:B------:R-:W4:Y:S04]  /*e250*/  LDL.LU R227, [R1+0x30] ;  /* 0x0000300001e37983 */ /* 0x000f280000300800 */
[----:B------:R-:W-:Y:S01]  /*e260*/  @!P3 STG.E.U8 desc[UR22][R26.64+0xb8], R9 ;  /* 0x0000b8091a00b986 */ /* 0x000fe2000c101116 */
[----:B------:R-:W-:-:S03]  /*e270*/  ISETP.LT.OR P3, PT, R34, 0xc1, !P0 ;  /* 0x000000c12200780c */ /* 0x000fc60004761670 */
[----:B------:R0:W-:Y:S01]  /*e280*/  @!P4 STG.E.U8 desc[UR22][R26.64+0xb9], R7 ;  /* 0x0000b9071a00c986 */ /* 0x0001e2000c101116 */
[----:B------:R-:W-:-:S03]  /*e290*/  ISETP.LT.OR P4, PT, R34, 0xc2, !P0 ;  /* 0x000000c22200780c */ /* 0x000fc60004781670 */
[----:B------:R-:W-:Y:S01]  /*e2a0*/  @!P5 STG.E.U8 desc[UR22][R24.64+0xc0], R11 ;  /* 0x0000c00b1800d986 */ /* 0x000fe2000c101116 */
[----:B------:R-:W-:-:S03]  /*e2b0*/  ISETP.LT.OR P5, PT, R34, 0xc9, !P1 ;  /* 0x000000c92200780c */ /* 0x000fc60004fa1670 */
[----:B------:R1:W-:Y:S01]  /*e2c0*/  @!P6 STG.E.U8 desc[UR22][R24.64+0xc1], R5 ;  /* 0x0000c1051800e986 */ /* 0x0003e2000c101116 */
[----:B0-----:R-:W-:-:S03]  /*e2d0*/  F2FP.SATFINITE.E5M2.F32.PACK_AB_MERGE_C R7, RZ, R0, RZ ;  /* 0x00000000ff07723e */ /* 0x001fc600048060ff */
[----:B------:R-:W-:Y:S01]  /*e2e0*/  @!P3 STG.E.U8 desc[UR22][R26.64+0xc0], R13 ;  /* 0x0000c00d1a00b986 */ /* 0x000fe2000c101116 */
[C---:B------:R-:W-:Y:S02]  /*e2f0*/  ISETP.LT.OR P6, PT, R34.reuse, 0xca, !P1 ;  /* 0x000000ca2200780c */ /* 0x040fe40004fc1670 */
[----:B-1----:R-:W-:Y:S01]  /*e300*/  F2FP.SATFINITE.E5M2.F32.PACK_AB_MERGE_C R5, RZ, R2, RZ ;  /* 0x00000002ff05723e */ /* 0x002fe200048060ff */
[----:B------:R0:W-:Y:S01]  /*e310*/  @!P4 STG.E.U8 desc[UR22][R26.64+0xc1], R7 ;  /* 0x0000c1071a00c986 */ /* 0x0001e2000c101116 */
[C---:B------:R-:W-:Y:S02]  /*e320*/  ISETP.LT.OR P3, PT, R34.reuse, 0xc9, !P0 ;  /* 0x000000c92200780c */ /* 0x040fe40004761670 */
[C---:B------:R-:W-:Y:S01]  /*e330*/  ISETP.LT.OR P4, PT, R34.reuse, 0xca, !P0 ;  /* 0x000000ca2200780c */ /* 0x040fe20004781670 */
[----:B------:R1:W-:Y:S01]  /*e340*/  @!P5 STG.E.U8 desc[UR22][R24.64+0xc8], R5 ;  /* 0x0000c8051800d986 */ /* 0x0003e2000c101116 */
[----:B------:R-:W-:Y:S02]  /*e350*/  ISETP.LT.OR P5, PT, R34, 0xd1, !P1 ;  /* 0x000000d12200780c */ /* 0x000fe40004fa1670 */
[----:B------:R-:W-:-:S02]  /*e360*/  F2FP.SATFINITE.E5M2.F32.PACK_AB_MERGE_C R9, RZ, R3, RZ ;  /* 0x00000003ff09723e */ /* 0x000fc400048060ff */
[----:B------:R-:W-:-:S03]  /*e370*/  F2FP.SATFINITE.E5M2.F32.PACK_AB_MERGE_C R11, RZ, R4, RZ ;  /* 0x00000004ff0b723e */ /* 0x000fc600048060ff */
[----:B------:R1:W-:Y:S04]  /*e380*/  @!P6 STG.E.U8 desc[UR22][R24.64+0xc9], R9 ;  /* 0x0000c9091800e986 */ /* 0x0003e8000c101116 */
[----:B------:R-:W-:Y:S01]  /*e390*/  @!P3 STG.E.U8 desc[UR22][R26.64+0xc8], R11 ;  /* 0x0000c80b1a00b986 */ /* 0x000fe2000c101116 */
[----:B------:R-:W-:-:S03]  /*e3a0*/  FMUL R0, R220, UR24 ;  /* 0x00000018dc007c20 */ /* 0x000fc60008400000 */
[----:B------:R-:W4:Y:S02]  /*e3b0*/  LDL.LU R220, [R1+0x34] ;  /* 0x0000340001dc7983 */ /* 0x000f240000300800 */
[----:B0-----:R-:W-:Y:S01]  /*e3c0*/  F2FP.SATFINITE.E5M2.F32.PACK_AB_MERGE_C R7, RZ, R0, RZ ;  /* 0x00000000ff07723e */ /* 0x001fe200048060ff */
[----:B------:R-:W-:Y:S02]  /*e3d0*/  FMUL R2, R221, UR24 ;  /* 0x00000018dd027c20 */ /* 0x000fe40008400000 */
[----:B------:R-:W4:Y:S03]  /*e3e0*/  LDL.LU R221, [R1+0x38] ;  /* 0x0000380001dd7983 */ /* 0x000f260000300800 */
[----:B-1----:R-:W-:Y:S01]  /*e3f0*/  F2FP.SATFINITE.E5M2.F32.PACK_AB_MERGE_C R5, RZ, R2, RZ ;  /* 0x00000002ff05723e */ /* 0x002fe200048060ff */
[----:B------:R-:W-:Y:S04]  /*e400*/  @!P4 STG.E.U8 desc[UR22][R26.64+0xc9], R7 ;  /* 0x0000c9071a00c986 */ /* 0x000fe8000c101116 */
[----:B------:R0:W-:Y:S01]  /*e410*/  @!P5 STG.E.U8 desc[UR22][R24.64+0xd0], R5 ;  /* 0x0000d0051800d986 */ /* 0x0001e2000c101116 */
[----:B------:R-:W-:-:S03]  /*e420*/  FMUL R3, R223, UR24 ;  /* 0x00000018df037c20 */ /* 0x000fc60008400000 */
[----:B------:R-:W4:Y:S02]  /*e430*/  LDL.LU R223, [R1+0x3c] ;  /* 0x00003c0001df7983 */ /* 0x000f240000300800 */
[----:B------:R-:W-:Y:S01]  /*e440*/  F2FP.SATFINITE.E5M2.F32.PACK_AB_MERGE_C R9, RZ, R3, RZ ;  /* 0x00000003ff09723e */ /* 0x000fe200048060ff */
[----:B---3--:R-:W-:Y:S02]  /*e450*/  FMUL R0, R222, UR24 ;  /* 0x00000018de007c20 */ /* 0x008fe40008400000 */
[----:B------:R-:W3:Y:S03]  /*e460*/  LDL.LU R222, [R1+0x40] ;  /* 0x0000400001de7983 */ /* 0x000ee60000300800 */
[----:B------:R-:W-:Y:S01]  /*e470*/  F2FP.SATFINITE.E5M2.F32.PACK_AB_MERGE_C R13, RZ, R0, RZ ;  /* 0x00000000ff0d723e */ /* 0x000fe200048060ff */
[----:B--2---:R-:W-:Y:S02]  /*e480*/  FMUL R2, R224, UR24 ;  /* 0x00000018e0027c20 */ /* 0x004fe40008400000 */
[----:B------:R-:W2:Y:S01]  /*e490*/  LDL.LU R224, [R1+0x44] ;  /* 0x0000440001e07983 */ /* 0x000ea20000300800 */
[----:B----4-:R-:W-:-:S03]  /*e4a0*/  FMUL R0, R225, UR24 ;  /* 0x00000018e1007c20 */ /* 0x010fc60008400000 */
[----:B------:R-:W4:Y:S01]  /*e4b0*/  LDL.LU R225, [R1+0x48] ;  /* 0x0000480001e17983 */ /* 0x000f220000300800 */
[----:B------:R-:W-:Y:S01]  /*e4c0*/  FMUL R3, R226, UR24 ;  /* 0x00000018e2037c20 */ /* 0x000fe20008400000 */
[----:B0-----:R-:W-:Y:S02]  /*e4d0*/  F2FP.SATFINITE.E5M2.F32.PACK_AB_MERGE_C R5, RZ, R0, RZ ;  /* 0x00000000ff05723e */ /* 0x001fe400048060ff */
[----:B------:R-:W4:Y:S01]  /*e4e0*/  LDL.LU R226, [R1+0x4c] ;  /* 0x00004c0001e27983 */ /* 0x000f220000300800 */
[----:B------:R-:W-:-:S03]  /*e4f0*/  FMUL R0, R227, UR24 ;  /* 0x00000018e3007c20 */ /* 0x000fc60008400000 */
[----:B------:R-:W4:Y:S01]  /*e500*/  LDL.LU R227, [R1+0x50] ;  /* 0x0000500001e37983 */ /* 0x000f220000300800 */
[C---:B------:R-:W-:Y:S02]  /*e510*/  ISETP.LT.OR P6, PT, R34.reuse, 0xd2, !P1 ;  /* 0x000000d22200780c */ /* 0x040fe40004fc1670 */
[C---:B------:R-:W-:Y:S01]  /*e520*/  ISETP.LT.OR P4, PT, R34.reuse, 0xd2, !P0 ;  /* 0x000000d22200780c */ /* 0x040fe20004781670 */
[----:B------:R-:W4:Y:S01]  /*e530*/  LDL.LU R218, [R1+0x54] ;  /* 0x0000540001da7983 */ /* 0x000f220000300800 */
[C---:B------:R-:W-:Y:S02]  /*e540*/  ISETP.LT.OR P3, PT, R34.reuse, 0xd1, !P0 ;  /* 0x000000d12200780c */ /* 0x040fe40004761670 */
[----:B------:R-:W-:Y:S02]  /*e550*/  ISETP.LT.OR P5, PT, R34, 0xd9, !P1 ;  /* 0x000000d92200780c */ /* 0x000fe40004fa1670 */
[----:B------:R-:W-:Y:S02]  /*e560*/  F2FP.SATFINITE.E5M2.F32.PACK_AB_MERGE_C R7, RZ, R2, RZ ;  /* 0x00000002ff07723e */ /* 0x000fe400048060ff */
[----:B------:R-:W-:-:S03]  /*e570*/  F2FP.SATFINITE.E5M2.F32.PACK_AB_MERGE_C R11, RZ, R0, RZ ;  /* 0x00000000ff0b723e */ /* 0x000fc600048060ff */
[----:B------:R0:W-:Y:S01]  /*e580*/  @!P6 STG.E.U8 desc[UR22][R24.64+0xd1], R9 ;  /* 0x0000d1091800e986 */ /* 0x0001e2000c101116 */
[----:B------:R-:W-:-:S03]  /*e590*/  ISETP.LT.OR P6, PT, R34, 0xda, !P1 ;  /* 0x000000da2200780c */ /* 0x000fc60004fc1670 */
[----:B------:R-:W-:Y:S01]  /*e5a0*/  @!P4 STG.E.U8 desc[UR22][R26.64+0xd1], R7 ;  /* 0x0000d1071a00c986 */ /* 0x000fe2000c101116 */
[----:B------:R-:W-:-:S03]  /*e5b0*/  ISETP.LT.OR P4, PT, R34, 0xda, !P0 ;  /* 0x000000da2200780c */ /* 0x000fc60004781670 */
[----:B------:R-:W-:Y:S01]  /*e5c0*/  @!P3 STG.E.U8 desc[UR22][R26.64+0xd0], R13 ;  /* 0x0000d00d1a00b986 */ /* 0x000fe2000c101116 */
[----:B0-----:R-:W-:-:S03]  /*e5d0*/  F2FP.SATFINITE.E5M2.F32.PACK_AB_MERGE_C R9, RZ, R3, RZ ;  /* 0x00000003ff09723e */ /* 0x001fc600048060ff */
[----:B------:R0:W-:Y:S04]  /*e5e0*/  @!P5 STG.E.U8 desc[UR22][R24.64+0xd8], R5 ;  /* 0x0000d8051800d986 */ /* 0x0001e8000c101116 */
[----:B------:R1:W-:Y:S01]  /*e5f0*/  @!P6 STG.E.U8 desc[UR22][R24.64+0xd9], R9 ;  /* 0x0000d9091800e986 */ /* 0x0003e2000c101116 */
[----:B------:R-:W-:-:S03]  /*e600*/  FMUL R0, R220, UR24 ;  /* 0x00000018dc007c20 */ /* 0x000fc60008400000 */
[----:B------:R-:W4:Y:S02]  /*e610*/  LDL.LU R220, [R1+0x58] ;  /* 0x0000580001dc7983 */ /* 0x000f240000300800 */
[----:B0-----:R-:W-:Y:S01]  /*e620*/  F2FP.SATFINITE.E5M2.F32.PACK_AB_MERGE_C R5, RZ, R0, RZ ;  /* 0x00000000ff05723e */ /* 0x001fe200048060ff */
[----:B------:R-:W-:Y:S02]  /*e630*/  FMUL R2, R221, UR24 ;  /* 0x00000018dd027c20 */ /* 0x000fe40008400000 */
[----:B------:R-:W4:Y:S03]  /*e640*/  LDL.LU R221, [R1+0x5c] ;  /* 0x00005c0001dd7983 */ /* 0x000f260000300800 */
[----:B------:R-:W-:Y:S01]  /*e650*/  F2FP.SATFINITE.E5M2.F32.PACK_AB_MERGE_C R7, RZ, R2, RZ ;  /* 0x00000002ff07723e */ /* 0x000fe200048060ff */
[----:B------:R0:W-:Y:S01]  /*e660*/  @!P4 STG.E.U8 desc[UR22][R26.64+0xd9], R5 ;  /* 0x0000d9051a00c986 */ /* 0x0001e2000c101116 */
[----:B------:R-:W-:-:S03]  /*e670*/  FMUL R3, R223, UR24 ;  /* 0x00000018df037c20 */ /* 0x000fc60008400000 */
[----:B------:R-:W4:Y:S02]  /*e680*/  LDL.LU R223, [R1+0x60] ;  /* 0x0000600001df7983 */ /* 0x000f240000300800 */
[----:B-1----:R-:W-:Y:S01]  /*e690*/  F2FP.SATFINITE.E5M2.F32.PACK_AB_MERGE_C R9, RZ, R3, RZ ;  /* 0x00000003ff09723e */ /* 0x002fe200048060ff */
[----:B---3--:R-:W-:Y:S02]  /*e6a0*/  FMUL R4, R222, UR24 ;  /* 0x00000018de047c20 */ /* 0x008fe40008400000 */
[----:B------:R-:W3:Y:S01]  /*e6b0*/  LDL.LU R222, [R1+0x64] ;  /* 0x0000640001de7983 */ /* 0x000ee20000300800 */
[----:B--2---:R-:W-:-:S03]  /*e6c0*/  FMUL R0, R224, UR24 ;  /* 0x00000018e0007c20 */ /* 0x004fc60008400000 */
[----:B------:R-:W2:Y:S01]  /*e6d0*/  LDL.LU R224, [R1+0x68] ;  /* 0x0000680001e07983 */ /* 0x000ea20000300800 */
[----:B----4-:R-:W-:Y:S01]  /*e6e0*/  FMUL R2, R225, UR24 ;  /* 0x00000018e1027c20 */ /* 0x010fe20008400000 */
[----:B0-----:R-:W-:Y:S02]  /*e6f0*/  F2FP.SATFINITE.E5M2.F32.PACK_AB_MERGE_C R5, RZ, R0, RZ ;  /* 0x00000000ff05723e */ /* 0x001fe400048060ff */
[----:B------:R-:W4:Y:S01]  /*e700*/  LDL.LU R225, [R1+0x6c] ;  /* 0x00006c0001e17983 */ /* 0x000f220000300800 */
[----:B------:R-:W-:-:S03]  /*e710*/  FMUL R3, R226, UR24 ;  /* 0x00000018e2037c20 */ /* 0x000fc60008400000 */
[----:B------:R-:W4:Y:S01]  /*e720*/  LDL.LU R226, [R1+0x70] ;  /* 0x0000700001e27983 */ /* 0x000f220000300800 */
[----:B------:R-:W-:-:S03]  /*e730*/  FMUL R0, R227, UR24 ;  /* 0x00000018e3007c20 */ /* 0x000fc60008400000 */
[----:B------:R-:W4:Y:S01]  /*e740*/  LDL.LU R227, [R1+0x74] ;  /* 0x0000740001e37983 */ /* 0x000f220000300800 */
[C---:B------:R-:W-:Y:S02]  /*e750*/  ISETP.LT.OR P3, PT, R34.reuse, 0xd9, !P0 ;  /* 0x000000d92200780c */ /* 0x040fe40004761670 */
[C---:B------:R-:W-:Y:S02]  /*e760*/  ISETP.LT.OR P5, PT, R34.reuse, 0xe1, !P1 ;  /* 0x000000e12200780c */ /* 0x040fe40004fa1670 */
[C---:B------:R-:W-:Y:S02]  /*e770*/  ISETP.LT.OR P6, PT, R34.reuse, 0xe2, !P1 ;  /* 0x000000e22200780c */ /* 0x040fe40004fc1670 */
[----:B------:R-:W-:-:S07]  /*e780*/  ISETP.LT.OR P4, PT, R34, 0xe2, !P0 ;  /* 0x000000e22200780c */ /* 0x000fce0004781670 */
[----:B------:R-:W-:Y:S01]  /*e790*/  @!P3 STG.E.U8 desc[UR22][R26.64+0xd8], R11 ;  /* 0x0000d80b1a00b986 */ /* 0x000fe2000c101116 */
[----:B------:R-:W-:-:S03]  /*e7a0*/  ISETP.LT.OR P3, PT, R34, 0xe1, !P0 ;  /* 0x000000e12200780c */ /* 0x000fc60004761670 */
[----:B------:R0:W-:Y:S01]  /*e7b0*/  @!P5 STG.E.U8 desc[UR22][R24.64+0xe0], R7 ;  /* 0x0000e0071800d986 */ /* 0x0001e2000c101116 */
[----:B------:R-:W-:-:S03]  /*e7c0*/  ISETP.LT.OR P5, PT, R34, 0xe9, !P1 ;  /* 0x000000e92200780c */ /* 0x000fc60004fa1670 */
[----:B------:R1:W-:Y:S01]  /*e7d0*/  @!P6 STG.E.U8 desc[UR22][R24.64+0xe1], R9 ;  /* 0x0000e1091800e986 */ /* 0x0003e2000c101116 */
[----:B------:R-:W-:Y:S02]  /*e7e0*/  ISETP.LT.OR P6, PT, R34, 0xea, !P1 ;  /* 0x000000ea2200780c */ /* 0x000fe40004fc1670 */
[----:B------:R-:W-:Y:S01]  /*e7f0*/  F2FP.SATFINITE.E5M2.F32.PACK_AB_MERGE_C R13, RZ, R4, RZ ;  /* 0x00000004ff0d723e */ /* 0x000fe200048060ff */
[----:B------:R1:W-:Y:S01]  /*e800*/  @!P4 STG.E.U8 desc[UR22][R26.64+0xe1], R5 ;  /* 0x0000e1051a00c986 */ /* 0x0003e2000c101116 */
[----:B0-----:R-:W-:-:S03]  /*e810*/  F2FP.SATFINITE.E5M2.F32.PACK_AB_MERGE_C R7, RZ, R2, RZ ;  /* 0x00000002ff07723e */ /* 0x001fc600048060ff */
[----:B------:R-:W-:Y:S01]  /*e820*/  @!P3 STG.E.U8 desc[UR22][R26.64+0xe0], R13 ;  /* 0x0000e00d1a00b986 */ /* 0x000fe2000c101116 */
[----:B-1----:R-:W-:-:S03]  /*e830*/  F2FP.SATFINITE.E5M2.F32.PACK_AB_MERGE_C R9, RZ, R3, RZ ;  /* 0x00000003ff09723e */ /* 0x002fc600048060ff */
[----:B------:R0:W-:Y:S01]  /*e840*/  @!P5 STG.E.U8 desc[UR22][R24.64+0xe8], R7 ;  /* 0x0000e8071800d986 */ /* 0x0001e2000c101116 */
[C---:B------:R-:W-:Y:S02]  /*e850*/  ISETP.LT.OR P3, PT, R34.reuse, 0xe9, !P0 ;  /* 0x000000e92200780c */ /* 0x040fe40004761670 */
[C---:B------:R-:W-:Y:S01]  /*e860*/  ISETP.LT.OR P4, PT, R34.reuse, 0xea, !P0 ;  /* 0x000000ea2200780c */ /* 0x040fe20004781670 */
[----:B------:R1:W-:Y:S01]  /*e870*/  @!P6 STG.E.U8 desc[UR22][R24.64+0xe9], R9 ;  /* 0x0000e9091800e986 */ /* 0x0003e2000c101116 */
[----:B------:R-:W-:Y:S01]  /*e880*/  ISETP.LT.OR P5, PT, R34, 0xf1, !P1 ;  /* 0x000000f12200780c */ /* 0x000fe20004fa1670 */
[----:B------:R-:W-:Y:S01]  /*e890*/  FMUL R2, R218, UR24 ;  /* 0x00000018da027c20 */ /* 0x000fe20008400000 */
[----:B------:R-:W-:Y:S02]  /*e8a0*/  ISETP.LT.OR P6, PT, R34, 0xf2, !P1 ;  /* 0x000000f22200780c */ /* 0x000fe40004fc1670 */
[----:B------:R-:W-:Y:S02]  /*e8b0*/  F2FP.SATFINITE.E5M2.F32.PACK_AB_MERGE_C R11, RZ, R0, RZ ;  /* 0x00000000ff0b723e */ /* 0x000fe400048060ff */
[----:B------:R-:W-:-:S03]  /*e8c0*/  F2FP.SATFINITE.E5M2.F32.PACK_AB_MERGE_C R5, RZ, R2, RZ ;  /* 0x00000002ff05723e */ /* 0x000fc600048060ff */
[----:B------:R-:W-:Y:S01]  /*e8d0*/  @!P3 STG.E.U8 desc[UR22][R26.64+0xe8], R11 ;  /* 0x0000e80b1a00b986 */ /* 0x000fe2000c101116 */
[----:B------:R-:W-:-:S03]  /*e8e0*/  ISETP.LT.OR P3, PT, R34, 0xf1, !P0 ;  /* 0x000000f12200780c */ /* 0x000fc60004761670 */
[----:B------:R-:W-:Y:S01]  /*e8f0*/  @!P4 STG.E.U8 desc[UR22][R26.64+0xe9], R5 ;  /* 0x0000e9051a00c986 */ /* 0x000fe2000c101116 */
[C---:B------:R-:W-:Y:S02]  /*e900*/  ISETP.LT.OR P4, PT, R34.reuse, 0xf9, !P1 ;  /* 0x000000f92200780c */ /* 0x040fe40004f81670 */
[----:B------:R-:W-:Y:S01]  /*e910*/  ISETP.LT.OR P1, PT, R34, 0xfa, !P1 ;  /* 0x000000fa2200780c */ /* 0x000fe20004f21670 */
[----:B------:R-:W-:-:S05]  /*e920*/  FMUL R0, R220, UR24 ;  /* 0x00000018dc007c20 */ /* 0x000fca0008400000 */
[----:B0-----:R-:W-:-:S05]  /*e930*/  F2FP.SATFINITE.E5M2.F32.PACK_AB_MERGE_C R7, RZ, R0, RZ ;  /* 0x00000000ff07723e */ /* 0x001fca00048060ff */
[----:B------:R0:W-:Y:S01]  /*e940*/  @!P5 STG.E.U8 desc[UR22][R24.64+0xf0], R7 ;  /* 0x0000f0071800d986 */ /* 0x0001e2000c101116 */
[----:B------:R-:W-:-:S05]  /*e950*/  FMUL R3, R221, UR24 ;  /* 0x00000018dd037c20 */ /* 0x000fca0008400000 */
[----:B-1----:R-:W-:Y:S02]  /*e960*/  F2FP.SATFINITE.E5M2.F32.PACK_AB_MERGE_C R9, RZ, R3, RZ ;  /* 0x00000003ff09723e */ /* 0x002fe400048060ff */
[----:B------:R-:W-:-:S03]  /*e970*/  ISETP.LT.OR P5, PT, R34, 0xf2, !P0 ;  /* 0x000000f22200780c */ /* 0x000fc600047a1670 */
[----:B------:R1:W-:Y:S01]  /*e980*/  @!P6 STG.E.U8 desc[UR22][R24.64+0xf1], R9 ;  /* 0x0000f1091800e986 */ /* 0x0003e2000c101116 */
[C---:B------:R-:W-:Y:S02]  /*e990*/  ISETP.LT.OR P6, PT, R34.reuse, 0xf9, !P0 ;  /* 0x000000f92200780c */ /* 0x040fe400047c1670 */
[----:B------:R-:W-:Y:S01]  /*e9a0*/  ISETP.LT.OR P0, PT, R34, 0xfa, !P0 ;  /* 0x000000fa2200780c */ /* 0x000fe20004701670 */
[----:B------:R-:W-:-:S05]  /*e9b0*/  FMUL R0, R223, UR24 ;  /* 0x00000018df007c20 */ /* 0x000fca0008400000 */
[----:B------:R-:W-:-:S05]  /*e9c0*/  F2FP.SATFINITE.E5M2.F32.PACK_AB_MERGE_C R13, RZ, R0, RZ ;  /* 0x00000000ff0d723e */ /* 0x000fca00048060ff */
[----:B------:R0:W-:Y:S01]  /*e9d0*/  @!P3 STG.E.U8 desc[UR22][R26.64+0xf0], R13 ;  /* 0x0000f00d1a00b986 */ /* 0x0001e2000c101116 */
[----:B---3--:R-:W-:Y:S01]  /*e9e0*/  FMUL R0, R222, UR24 ;  /* 0x00000018de007c20 */ /* 0x008fe20008400000 */
[----:B--2---:R-:W-:Y:S01]  /*e9f0*/  FMUL R2, R224, UR24 ;  /* 0x00000018e0027c20 */ /* 0x004fe20008400000 */
[----:B----4-:R-:W-:-:S03]  /*ea00*/  FMUL R3, R225, UR24 ;  /* 0x00000018e1037c20 */ /* 0x010fc60008400000 */
[----:B0-----:R-:W-:Y:S01]  /*ea10*/  F2FP.SATFINITE.E5M2.F32.PACK_AB_MERGE_C R7, RZ, R0, RZ ;  /* 0x00000000ff07723e */ /* 0x001fe200048060ff */
[----:B------:R-:W-:Y:S01]  /*ea20*/  FMUL R4, R226, UR24 ;  /* 0x00000018e2047c20 */ /* 0x000fe20008400000 */
[----:B------:R-:W-:Y:S01]  /*ea30*/  FMUL R5, R227, UR24 ;  /* 0x00000018e3057c20 */ /* 0x000fe20008400000 */
[----:B-1----:R-:W-:Y:S02]  /*ea40*/  F2FP.SATFINITE.E5M2.F32.PACK_AB_MERGE_C R9, RZ, R2, RZ ;  /* 0x00000002ff09723e */ /* 0x002fe400048060ff */
[----:B------:R-:W-:Y:S02]  /*ea50*/  F2FP.SATFINITE.E5M2.F32.PACK_AB_MERGE_C R3, RZ, R3, RZ ;  /* 0x00000003ff03723e */ /* 0x000fe400048060ff */
[----:B------:R-:W-:Y:S02]  /*ea60*/  F2FP.SATFINITE.E5M2.F32.PACK_AB_MERGE_C R11, RZ, R4, RZ ;  /* 0x00000004ff0b723e */ /* 0x000fe400048060ff */
[----:B------:R-:W-:Y:S01]  /*ea70*/  F2FP.SATFINITE.E5M2.F32.PACK_AB_MERGE_C R5, RZ, R5, RZ ;  /* 0x00000005ff05723e */ /* 0x000fe200048060ff */
[----:B------:R0:W-:Y:S04]  /*ea80*/  @!P5 STG.E.U8 desc[UR22][R26.64+0xf1], R7 ;  /* 0x0000f1071a00d986 */ /* 0x0001e8000c101116 */
[----:B------:R0:W-:Y:S04]  /*ea90*/  @!P4 STG.E.U8 desc[UR22][R24.64+0xf8], R9 ;  /* 0x0000f8091800c986 */ /* 0x0001e8000c101116 */
[----:B------:R0:W-:Y:S04]  /*eaa0*/  @!P1 STG.E.U8 desc[UR22][R24.64+0xf9], R3 ;  /* 0x0000f90318009986 */ /* 0x0001e8000c101116 */
[----:B------:R0:W-:Y:S04]  /*eab0*/  @!P6 STG.E.U8 desc[UR22][R26.64+0xf8], R11 ;  /* 0x0000f80b1a00e986 */ /* 0x0001e8000c101116 */
[----:B------:R0:W-:Y:S02]  /*eac0*/  @!P0 STG.E.U8 desc[UR22][R26.64+0xf9], R5 ;  /* 0x0000f9051a008986 */ /* 0x0001e4000c101116 */
.L_x_298:
[----:B------:R-:W-:Y:S05]  /*ead0*/  BSYNC B0 ;  /* 0x0000000000007941 */ /* 0x000fea0003800000 */
.L_x_40:
[----:B------:R-:W2:Y:S01]  /*eae0*/  LDL.LU R22, [R1+0x84] ;  /* 0x0000840001167983 */ /* 0x000ea20000300800 */
[----:B0-----:R-:W-:Y:S01]  /*eaf0*/  IMAD.U32 R3, RZ, RZ, UR18 ;  /* 0x00000012ff037e24 */ /* 0x001fe2000f8e00ff */
[----:B------:R-:W-:Y:S02]  /*eb00*/  ULDC.64 UR6, c[0x0][0x650] ;  /* 0x0001940000067ab9 */ /* 0x000fe40000000a00 */
[----:B------:R-:W3:Y:S01]  /*eb10*/  LDL.LU R19, [R1+0x88] ;  /* 0x0000880001137983 */ /* 0x000ee20000300800 */
[----:B-----5:R-:W-:Y:S01]  /*eb20*/  IMAD.U32 R0, RZ, RZ, UR20 ;  /* 0x00000014ff007e24 */ /* 0x020fe2000f8e00ff */
[----:B------:R0:W-:Y:S01]  /*eb30*/  SYNCS.ARRIVE.TRANS64.A1T0 RZ, [R3+UR29], RZ ;  /* 0x000000ff03ff79a7 */ /* 0x0001e2000810001d */
[----:B------:R-:W-:Y:S02]  /*eb40*/  IMAD.U32 R2, RZ, RZ, UR20 ;  /* 0x00000014ff027e24 */ /* 0x000fe4000f8e00ff */
[----:B------:R-:W-:Y:S02]  /*eb50*/  IMAD.MOV.U32 R4, RZ, RZ, -0x1 ;  /* 0xffffffffff047424 */ /* 0x000fe400078e00ff */
[----:B0-----:R-:W-:Y:S01]  /*eb60*/  IMAD.U32 R3, RZ, RZ, UR15 ;  /* 0x0000000fff037e24 */ /* 0x001fe2000f8e00ff */
[----:B---3--:R-:W-:-:S02]  /*eb70*/  LEA R19, P0, R0, R19, 0x1 ;  /* 0x0000001300137211 */ /* 0x008fc400078008ff */
[----:B------:R-:W-:Y:S02]  /*eb80*/  PRMT R0, RZ, 0x7610, R0 ;  /* 0x00007610ff007816 */ /* 0x000fe40000000000 */
[----:B--2---:R-:W-:Y:S01]  /*eb90*/  LEA.HI.X R22, R2, R22, R3, 0x1, P0 ;  /* 0x0000001602167211 */ /* 0x004fe200000f0c03 */
[----:B------:R-:W-:Y:S01]  /*eba0*/  IMAD.MOV.U32 R2, RZ, RZ, -0x1 ;  /* 0xffffffffff027424 */ /* 0x000fe200078e00ff */
[----:B------:R0:W-:Y:S01]  /*ebb0*/  STL [R1+0x88], R19 ;  /* 0x0000881301007387 */ /* 0x0001e20000100800 */
[----:B------:R-:W-:Y:S01]  /*ebc0*/  IMAD.MOV.U32 R3, RZ, RZ, -0x1 ;  /* 0xffffffffff037424 */ /* 0x000fe200078e00ff */
[----:B------:R-:W-:Y:S02]  /*ebd0*/  ISETP.GE.U32.AND P0, PT, R19, UR6, PT ;  /* 0x0000000613007c0c */ /* 0x000fe4000bf06070 */
[----:B------:R0:W-:Y:S02]  /*ebe0*/  STL [R1+0x84], R22 ;  /* 0x0000841601007387 */ /* 0x0001e40000100800 */
[----:B------:R-:W-:-:S02]  /*ebf0*/  ISETP.GE.U32.AND.EX P0, PT, R22, UR7, PT, P0 ;  /* 0x0000000716007c0c */ /* 0x000fc4000bf06100 */
[----:B------:R0:W-:Y:S04]  /*ec00*/  STL [R1+0x8c], R4 ;  /* 0x00008c0401007387 */ /* 0x0001e80000100800 */
[----:B------:R0:W-:Y:S04]  /*ec10*/  STL [R1+0x7c], R2 ;  /* 0x00007c0201007387 */ /* 0x0001e80000100800 */
[----:B------:R0:W-:Y:S03]  /*ec20*/  STL [R1+0x90], R3 ;  /* 0x0000900301007387 */ /* 0x0001e60000100800 */
[----:B------:R-:W-:Y:S05]  /*ec30*/  @P0 BRA `(.L_x_299) ;  /* 0x0000000400740947 */ /* 0x000fea0003800000 */
[----:B------:R-:W2:Y:S01]  /*ec40*/  S2R R14, SR_CTAID.X ;  /* 0x00000000000e7919 */ /* 0x000ea20000002500 */
[----:B------:R-:W3:Y:S01]  /*ec50*/  LDC.64 R8, c[0x0][0x628] ;  /* 0x00018a00ff087b82 */ /* 0x000ee20000000a00 */
[----:B------:R-:W-:Y:S01]  /*ec60*/  ULDC UR6, c[0x0][0x150] ;  /* 0x0000540000067ab9 */ /* 0x000fe20000000800 */
[----:B------:R-:W-:Y:S01]  /*ec70*/  IMAD.MOV.U32 R6, RZ, RZ, R19 ;  /* 0x000000ffff067224 */ /* 0x000fe200078e0013 */
[----:B------:R-:W0:Y:S01]  /*ec80*/  S2R R16, SR_CTAID.Y ;  /* 0x0000000000107919 */ /* 0x000e220000002600 */
[----:B------:R-:W-:-:S04]  /*ec90*/  IMAD.MOV.U32 R7, RZ, RZ, R22 ;  /* 0x000000ffff077224 */ /* 0x000fc800078e0016 */
[----:B------:R-:W0:Y:S08]  /*eca0*/  LDC R17, c[0x0][0x144] ;  /* 0x00005100ff117b82 */ /* 0x000e300000000800 */
[----:B------:R-:W0:Y:S08]  /*ecb0*/  LDC R10, c[0x0][0x630] ;  /* 0x00018c00ff0a7b82 */ /* 0x000e300000000800 */
[----:B------:R-:W0:Y:S01]  /*ecc0*/  LDC.64 R12, c[0x0][0x620] ;  /* 0x00018800ff0c7b82 */ /* 0x000e220000000a00 */
[----:B---3--:R-:W-:-:S04]  /*ecd0*/  ISETP.NE.U32.AND P0, PT, R8, RZ, PT ;  /* 0x000000ff0800720c */ /* 0x008fc80003f05070 */
[----:B------:R-:W-:Y:S02]  /*ece0*/  ISETP.NE.AND.EX P0, PT, R9, RZ, PT, P0 ;  /* 0x000000ff0900720c */ /* 0x000fe40003f05300 */
[----:B--2---:R-:W-:-:S05]  /*ecf0*/  I2FP.F32.U32 R0, R14 ;  /* 0x0000000e00007245 */ /* 0x004fca0000201000 */
[----:B------:R-:W-:-:S04]  /*ed00*/  FMUL R0, R0, UR6 ;  /* 0x0000000600007c20 */ /* 0x000fc80008400000 */
[----:B------:R2:W3:Y:S02]  /*ed10*/  F2I.U32.TRUNC.NTZ R15, R0 ;  /* 0x00000000000f7305 */ /* 0x0004e4000020f000 */
[----:B------:R-:W-:Y:S05]  /*ed20*/  @!P0 BRA `(.L_x_300) ;  /* 0x0000000000288947 */ /* 0x000fea0003800000 */
[----:B--2---:R-:W2:Y:S02]  /*ed30*/  LDC R0, c[0x0][0x634] ;  /* 0x00018d00ff007b82 */ /* 0x004ea40000000800 */
[----:B--2---:R-:W-:-:S05]  /*ed40*/  IADD3 R7, P0, R19, R0, RZ ;  /* 0x0000000013077210 */ /* 0x004fca0007f1e0ff */
[----:B------:R-:W-:-:S04]  /*ed50*/  IMAD.X R11, RZ, RZ, R22, P0 ;  /* 0x000000ffff0b7224 */ /* 0x000fc800000e0616 */
[----:B0-----:R-:W-:-:S04]  /*ed60*/  IMAD.WIDE.U32 R2, R11, R8, RZ ;  /* 0x000000080b027225 */ /* 0x001fc800078e00ff */
[----:B------:R-:W-:-:S04]  /*ed70*/  IMAD.WIDE.U32 R4, P0, R7, R9, R2 ;  /* 0x0000000907047225 */ /* 0x000fc80007800002 */
[----:B------:R-:W-:-:S04]  /*ed80*/  IMAD.WIDE.U32 R2, R7, R8, RZ ;  /* 0x0000000807027225 */ /* 0x000fc800078e00ff */
[----:B------:R-:W-:Y:S01]  /*ed90*/  IMAD.X R7, RZ, RZ, RZ, P0 ;  /* 0x000000ffff077224 */ /* 0x000fe200000e06ff */
[----:B------:R-:W-:Y:S01]  /*eda0*/  IADD3 RZ, P0, R3, R4, RZ ;  /* 0x0000000403ff7210 */ /* 0x000fe20007f1e0ff */
[----:B------:R-:W-:-:S04]  /*edb0*/  IMAD.MOV.U32 R6, RZ, RZ, R5 ;  /* 0x000000ffff067224 */ /* 0x000fc800078e0005 */
[----:B------:R-:W-:-:S08]  /*edc0*/  IMAD.WIDE.U32.X R6, R11, R9, R6, P0 ;  /* 0x000000090b067225 */ /* 0x000fd000000e0406 */
.L_x_300:
[-CC-:B0-----:R-:W-:Y:S01]  /*edd0*/  SHF.R.U64 R11, R6, R10.reuse, R7.reuse ;  /* 0x0000000a060b7219 */ /* 0x181fe20000001207 */
[----:B------:R-:W0:Y:S01]  /*ede0*/  LDC.64 R20, c[0x0][0x640] ;  /* 0x00019000ff147b82 */ /* 0x000e220000000a00 */
[----:B--2---:R-:W-:Y:S01]  /*edf0*/  SHF.R.U32.HI R0, RZ, R10, R7 ;  /* 0x0000000aff007219 */ /* 0x004fe20000011607 */
[----:B------:R-:W-:Y:S01]  /*ee00*/  IMAD.MOV.U32 R2, RZ, RZ, R19 ;  /* 0x000000ffff027224 */ /* 0x000fe200078e0013 */
[----:B------:R-:W-:Y:S01]  /*ee10*/  IADD3 R5, P0, RZ, -R11, RZ ;  /* 0x8000000bff057210 */ /* 0x000fe20007f1e0ff */
[----:B---3--:R-:W-:Y:S01]  /*ee20*/  IMAD.MOV R15, RZ, RZ, -R15 ;  /* 0x000000ffff0f7224 */ /* 0x008fe200078e0a0f */
[----:B------:R-:W-:Y:S01]  /*ee30*/  ULDC UR6, c[0x0][0x154] ;  /* 0x0000550000067ab9 */ /* 0x000fe20000000800 */
[----:B------:R-:W-:Y:S02]  /*ee40*/  IMAD.MOV.U32 R7, RZ, RZ, 0x1 ;  /* 0x00000001ff077424 */ /* 0x000fe400078e00ff */
[----:B------:R-:W2:Y:S01]  /*ee50*/  LDC R4, c[0x0][0x618] ;  /* 0x00018600ff047b82 */ /* 0x000ea20000000800 */
[----:B------:R-:W-:-:S02]  /*ee60*/  IMAD.X R3, RZ, RZ, ~R0, P0 ;  /* 0x000000ffff037224 */ /* 0x000fc400000e0e00 */
[----:B------:R-:W-:Y:S02]  /*ee70*/  IMAD R17, R17, R15, R14 ;  /* 0x0000000f11117224 */ /* 0x000fe400078e020e */
[-C--:B------:R-:W-:Y:S02]  /*ee80*/  IMAD R0, R3, R12.reuse, RZ ;  /* 0x0000000c03007224 */ /* 0x080fe400078e02ff */
[----:B------:R-:W-:Y:S01]  /*ee90*/  IMAD.MOV.U32 R3, RZ, RZ, R22 ;  /* 0x000000ffff037224 */ /* 0x000fe200078e0016 */
[----:B------:R-:W3:Y:S01]  /*eea0*/  LDC R6, c[0x0][0x608] ;  /* 0x00018200ff067b82 */ /* 0x000ee20000000800 */
[----:B------:R-:W-:-:S04]  /*eeb0*/  IMAD.WIDE.U32 R2, R5, R12, R2 ;  /* 0x0000000c05027225 */ /* 0x000fc800078e0002 */
[----:B------:R-:W-:-:S03]  /*eec0*/  IMAD R5, R5, R13, R0 ;  /* 0x0000000d05057224 */ /* 0x000fc600078e0200 */
[----:B------:R-:W5:Y:S01]  /*eed0*/  LDC R18, c[0x0][0x658] ;  /* 0x00019600ff127b82 */ /* 0x000f620000000800 */
[----:B------:R-:W-:Y:S01]  /*eee0*/  I2FP.F32.U32 R0, R16 ;  /* 0x0000001000007245 */ /* 0x000fe20000201000 */
[----:B------:R-:W-:Y:S01]  /*eef0*/  IMAD.IADD R3, R3, 0x1, R5 ;  /* 0x0000000103037824 */ /* 0x000fe200078e0205 */
[----:B0-----:R-:W-:Y:S01]  /*ef00*/  ISETP.NE.U32.AND P0, PT, R20, RZ, PT ;  /* 0x000000ff1400720c */ /* 0x001fe20003f05070 */
[----:B------:R-:W-:Y:S02]  /*ef10*/  IMAD.MOV.U32 R5, RZ, RZ, -0x1 ;  /* 0xffffffffff057424 */ /* 0x000fe400078e00ff */
[----:B------:R-:W-:Y:S02]  /*ef20*/  FMUL R0, R0, UR6 ;  /* 0x0000000600007c20 */ /* 0x000fe40008400000 */
[----:B------:R-:W0:Y:S01]  /*ef30*/  LDC R15, c[0x0][0x148] ;  /* 0x00005200ff0f7b82 */ /* 0x000e220000000800 */
[----:B--2---:R-:W-:Y:S01]  /*ef40*/  SHF.R.U64 R10, R2, R4, R3 ;  /* 0x00000004020a7219 */ /* 0x004fe20000001203 */
[----:B------:R2:W0:Y:S01]  /*ef50*/  F2I.U32.TRUNC.NTZ R13, R0 ;  /* 0x00000000000d7305 */ /* 0x000422000020f000 */
[----:B------:R-:W-:-:S02]  /*ef60*/  ISETP.NE.AND.EX P0, PT, R21, RZ, PT, P0 ;  /* 0x000000ff1500720c */ /* 0x000fc40003f05300 */
[----:B------:R-:W-:-:S03]  /*ef70*/  SHF.R.U32.HI R3, RZ, R4, R3 ;  /* 0x00000004ff037219 */ /* 0x000fc60000011603 */
[----:B------:R-:W0:Y:S01]  /*ef80*/  LDC R14, c[0x0][0x600] ;  /* 0x00018000ff0e7b82 */ /* 0x000e220000000800 */
[-CC-:B---3--:R-:W-:Y:S02]  /*ef90*/  SHF.R.U64 R8, R10, R6.reuse, R3.reuse ;  /* 0x000000060a087219 */ /* 0x188fe40000001203 */
[----:B------:R-:W-:-:S05]  /*efa0*/  SHF.R.U32.HI R3, RZ, R6, R3 ;  /* 0x00000006ff037219 */ /* 0x000fca0000011603 */
[----:B------:R-:W3:Y:S01]  /*efb0*/  LDC R22, c[0x0][0x648] ;  /* 0x00019200ff167b82 */ /* 0x000ee20000000800 */
[-CC-:B-----5:R-:W-:Y:S02]  /*efc0*/  SHF.R.U64 R12, R8, R18.reuse, R3.reuse ;  /* 0x00000012080c7219 */ /* 0x1a0fe40000001203 */
[-C--:B------:R-:W-:Y:S02]  /*efd0*/  SHF.L.U32 R5, R5, R18.reuse, RZ ;  /* 0x0000001205057219 */ /* 0x080fe400000006ff */
[-C--:B------:R-:W-:Y:S01]  /*efe0*/  SHF.R.U32.HI R3, RZ, R18.reuse, R3 ;  /* 0x00000012ff037219 */ /* 0x080fe20000011603 */
[----:B------:R-:W-:Y:S01]  /*eff0*/  IMAD.MOV.U32 R2, RZ, RZ, R12 ;  /* 0x000000ffff027224 */ /* 0x000fe200078e000c */
[----:B------:R-:W-:Y:S01]  /*f000*/  SHF.L.U32 R18, R7, R18, RZ ;  /* 0x0000001207127219 */ /* 0x000fe200000006ff */
[----:B------:R-:W0:Y:S01]  /*f010*/  LDC R23, c[0x0][0x638] ;  /* 0x00018e00ff177b82 */ /* 0x000e220000000800 */
[----:B------:R-:W-:-:S07]  /*f020*/  LOP3.LUT R19, RZ, R5, RZ, 0x33, !PT ;  /* 0x00000005ff137212 */ /* 0x000fce00078e33ff */
[----:B------:R-:W0:Y:S01]  /*f030*/  LDC R24, c[0x0][0x610] ;  /* 0x00018400ff187b82 */ /* 0x000e220000000800 */
[----:B--2---:R-:W-:Y:S05]  /*f040*/  @!P0 BRA `(.L_x_301) ;  /* 0x0000000000288947 */ /* 0x004fea0003800000 */
[----:B------:R-:W2:Y:S02]  /*f050*/  LDC R7, c[0x0][0x64c] ;  /* 0x00019300ff077b82 */ /* 0x000ea40000000800 */
[----:B--2---:R-:W-:-:S05]  /*f060*/  IADD3 R7, P0, R12, R7, RZ ;  /* 0x000000070c077210 */ /* 0x004fca0007f1e0ff */
        /* <DEDUP_REMOVED lines=8> */
.L_x_301:
[----:B---3--:R-:W-:Y:S01]  /*f0f0*/  SHF.R.U64 R0, R2, R22, R3 ;  /* 0x0000001602007219 */ /* 0x008fe20000001203 */
[----:B0-----:R-:W-:Y:S01]  /*f100*/  VIADD R7, R14, 0xffffffff ;  /* 0xffffffff0e077836 */ /* 0x001fe20000000000 */
[----:B------:R-:W-:Y:S01]  /*f110*/  LOP3.LUT R5, R8, R19, RZ, 0xc0, !PT ;  /* 0x0000001308057212 */ /* 0x000fe200078ec0ff */
[----:B------:R-:W-:Y:S02]  /*f120*/  IMAD.MOV R13, RZ, RZ, -R13 ;  /* 0x000000ffff0d7224 */ /* 0x000fe400078e0a0d */
[----:B------:R-:W-:Y:S02]  /*f130*/  IMAD.MOV R3, RZ, RZ, -R0 ;  /* 0x000000ffff037224 */ /* 0x000fe400078e0a00 */
[----:B------:R-:W-:Y:S01]  /*f140*/  IMAD R2, R18, R0, R5 ;  /* 0x0000000012027224 */ /* 0x000fe200078e0205 */
[----:B------:R-:W-:Y:S01]  /*f150*/  LOP3.LUT R5, R10, R7, RZ, 0xc0, !PT ;  /* 0x000000070a057212 */ /* 0x000fe200078ec0ff */
[----:B------:R-:W-:Y:S02]  /*f160*/  @P2 IMAD R17, R15, R13, R16 ;  /* 0x0000000d0f112224 */ /* 0x000fe400078e0210 */
[----:B------:R-:W-:-:S02]  /*f170*/  IMAD R0, R3, R23, R12 ;  /* 0x0000001703007224 */ /* 0x000fc400078e020c */
[----:B------:R-:W-:Y:S02]  /*f180*/  IMAD.MOV.U32 R4, RZ, RZ, 0x1 ;  /* 0x00000001ff047424 */ /* 0x000fe400078e00ff */
[----:B------:R-:W-:Y:S02]  /*f190*/  IMAD R2, R2, R24, R17 ;  /* 0x0000001802027224 */ /* 0x000fe400078e0211 */
[----:B------:R-:W-:Y:S01]  /*f1a0*/  IMAD R3, R0, R14, R5 ;  /* 0x0000000e00037224 */ /* 0x000fe200078e0205 */
[----:B------:R-:W-:-:S04]  /*f1b0*/  PRMT R0, R4, 0x7610, R0 ;  /* 0x0000761004007816 */ /* 0x000fc80000000000 */
[----:B------:R-:W-:Y:S02]  /*f1c0*/  SEL R4, R3, R2, !P2 ;  /* 0x0000000203047207 */ /* 0x000fe40005000000 */
[----:B------:R-:W-:-:S03]  /*f1d0*/  SEL R2, R2, R3, !P2 ;  /* 0x0000000302027207 */ /* 0x000fc60005000000 */
[----:B------:R2:W-:Y:S04]  /*f1e0*/  STL [R1+0x90], R4 ;  /* 0x0000900401007387 */ /* 0x0005e80000100800 */
[----:B------:R2:W-:Y:S04]  /*f1f0*/  STL [R1+0x7c], R11 ;  /* 0x00007c0b01007387 */ /* 0x0005e80000100800 */
[----:B------:R2:W-:Y:S02]  /*f200*/  STL [R1+0x8c], R2 ;  /* 0x00008c0201007387 */ /* 0x0005e40000100800 */
.L_x_299:
[----:B------:R-:W-:Y:S01]  /*f210*/  LOP3.LUT P0, RZ, R0, 0xff, RZ, 0xc0, !PT ;  /* 0x000000ff00ff7812 */ /* 0x000fe2000780c0ff */
[----:B------:R-:W-:-:S12]  /*f220*/  ULOP3.LUT UR30, UR30, 0x1, URZ, 0x3c, !UPT ;  /* 0x000000011e1e7892 */ /* 0x000fd8000f8e3c3f */
[----:B------:R-:W-:Y:S05]  /*f230*/  @P0 BRA `(.L_x_302) ;  /* 0xffffff2400a80947 */ /* 0x000fea000383ffff */
[----:B------:R-:W-:Y:S05]  /*f240*/  EXIT ;  /* 0x000000000000794d */ /* 0x000fea0003800000 */
.L_x_18:
[----:B------:R-:W-:-:S08]  /*f250*/  ISETP.NE.AND P0, PT, RZ, UR6, PT ;  /* 0x00000006ff007c0c */ /* 0x000fd0000bf05270 */
[----:B0123--:R-:W0:-:S00]  /*f260*/  USETMAXREG.DEALLOC.CTAPOOL 0x28 ;  /* 0x00000028000079c8 */ /* 0x00fe0000080e0500 */
[----:B------:R-:W-:Y:S05]  /*f270*/  @P0 EXIT ;  /* 0x000000000000094d */ /* 0x000fea0003800000 */
[----:B0-----:R-:W-:Y:S01]  /*f280*/  LOP3.LUT P0, RZ, R0, 0xff, RZ, 0xc0, !PT ;  /* 0x000000ff00ff7812 */ /* 0x001fe2000780c0ff */
[----:B------:R-:W-:Y:S02]  /*f290*/  IMAD.MOV.U32 R0, RZ, RZ, 0x1 ;  /* 0x00000001ff007424 */ /* 0x000fe400078e00ff */
[----:B------:R-:W-:-:S10]  /*f2a0*/  IMAD.MOV.U32 R10, RZ, RZ, RZ ;  /* 0x000000ffff0a7224 */ /* 0x000fd400078e00ff */
[----:B------:R-:W-:Y:S05]  /*f2b0*/  @!P0 BRA `(.L_x_303) ;  /* 0x0000000c00608947 */ /* 0x000fea0003800000 */
[----:B------:R-:W0:Y:S01]  /*f2c0*/  S2R R8, SR_CgaCtaId ;  /* 0x0000000000087919 */ /* 0x000e220000008800 */
[----:B------:R-:W-:Y:S01]  /*f2d0*/  LOP3.LUT P0, RZ, R2, 0x1f, RZ, 0xc0, !PT ;  /* 0x0000001f02ff7812 */ /* 0x000fe2000780c0ff */
[----:B------:R-:W-:Y:S01]  /*f2e0*/  ULDC UR5, c[0x0][0x658] ;  /* 0x0001960000057ab9 */ /* 0x000fe20000000800 */
[----:B------:R-:W-:Y:S01]  /*f2f0*/  UMOV UR6, 0xffffffff ;  /* 0xffffffff00067882 */ /* 0x000fe20000000000 */
[----:B------:R-:W-:Y:S01]  /*f300*/  BSSY B0, `(.L_x_303) ;  /* 0x00000d3000007945 */ /* 0x000fe20003800000 */
[----:B------:R-:W-:Y:S01]  /*f310*/  USHF.L.U32 UR6, UR6, UR5, URZ ;  /* 0x0000000506067299 */ /* 0x000fe2000800063f */
[C---:B------:R-:W-:Y:S01]  /*f320*/  ISETP.NE.AND P3, PT, R3.reuse, RZ, PT ;  /* 0x000000ff0300720c */ /* 0x040fe20003f65270 */
[----:B------:R-:W-:Y:S01]  /*f330*/  IMAD.MOV.U32 R11, RZ, RZ, 0x1 ;  /* 0x00000001ff0b7424 */ /* 0x000fe200078e00ff */
[----:B------:R-:W-:Y:S01]  /*f340*/  ISETP.NE.OR P0, PT, R3, RZ, !P0 ;  /* 0x000000ff0300720c */ /* 0x000fe20004705670 */
[----:B------:R-:W-:Y:S01]  /*f350*/  IMAD.MOV.U32 R0, RZ, RZ, 0x1 ;  /* 0x00000001ff007424 */ /* 0x000fe200078e00ff */
[----:B------:R-:W-:Y:S01]  /*f360*/  ULDC UR4, c[0x0][0x600] ;  /* 0x0001800000047ab9 */ /* 0x000fe20000000800 */
[----:B------:R-:W-:Y:S01]  /*f370*/  IMAD.MOV.U32 R10, RZ, RZ, RZ ;  /* 0x000000ffff0a7224 */ /* 0x000fe200078e00ff */
[----:B------:R-:W-:Y:S01]  /*f380*/  UMOV UR7, 0x1 ;  /* 0x0000000100077882 */ /* 0x000fe20000000000 */
[----:B------:R-:W-:-:S02]  /*f390*/  UIADD3 UR26, UR14, 0x1, URZ ;  /* 0x000000010e1a7890 */ /* 0x000fc4000fffe03f */
[----:B------:R-:W-:Y:S02]  /*f3a0*/  ULOP3.LUT UR27, UR13, 0x2, URZ, 0xfc, !UPT ;  /* 0x000000020d1b7892 */ /* 0x000fe4000f8efc3f */
[----:B------:R-:W-:Y:S02]  /*f3b0*/  UIADD3 UR4, UR4, -0x1, URZ ;  /* 0xffffffff04047890 */ /* 0x000fe4000fffe03f */
[----:B------:R-:W-:Y:S02]  /*f3c0*/  USHF.L.U32 UR22, UR7, UR5, URZ ;  /* 0x0000000507167299 */ /* 0x000fe4000800063f */
[----:B------:R-:W-:Y:S01]  /*f3d0*/  ULOP3.LUT UR19, URZ, UR6, URZ, 0x33, !UPT ;  /* 0x000000063f137292 */ /* 0x000fe2000f8e333f */
[----:B------:R-:W-:Y:S01]  /*f3e0*/  ULDC.64 UR24, c[0x0][0x198] ;  /* 0x0000660000187ab9 */ /* 0x000fe20000000a00 */
[C---:B0-----:R-:W-:Y:S02]  /*f3f0*/  IMAD.SHL.U32 R9, R8.reuse, 0x40, RZ ;  /* 0x0000004008097824 */ /* 0x041fe400078e00ff */
[----:B------:R-:W-:-:S03]  /*f400*/  IMAD.SHL.U32 R8, R8, 0x1000, RZ ;  /* 0x0000100008087824 */ /* 0x000fc600078e00ff */
[----:B------:R-:W-:Y:S02]  /*f410*/  LOP3.LUT R9, R9, 0xc0, RZ, 0xc0, !PT ;  /* 0x000000c009097812 */ /* 0x000fe400078ec0ff */
[----:B------:R-:W-:-:S07]  /*f420*/  LOP3.LUT R8, R8, 0x3000, RZ, 0xc0, !PT ;  /* 0x0000300008087812 */ /* 0x000fce00078ec0ff */
.L_x_315:
[----:B------:R-:W-:-:S03]  /*f430*/  UMOV UR5, 0xffffffff ;  /* 0xffffffff00057882 */ /* 0x000fc60000000000 */
[----:B01----:R-:W-:Y:S05]  /*f440*/  BRA.DIV UR5, `(.L_x_304) ;  /* 0x0000001605247947 */ /* 0x003fea000b800000 */
[----:B------:R-:W-:-:S13]  /*f450*/  ELECT P1, URZ, PT ;  /* 0x00000000003f782f */ /* 0x000fda0003820000 */
.L_x_335:
[----:B------:R-:W0:Y:S01]  /*f460*/  LDC R2, c[0x0][0x28c] ;  /* 0x0000a300ff027b82 */ /* 0x000e220000000800 */
[----:B------:R-:W-:Y:S01]  /*f470*/  BSSY B1, `(.L_x_305) ;  /* 0x000003d000017945 */ /* 0x000fe20003800000 */
[----:B0-----:R-:W-:-:S13]  /*f480*/  ISETP.LT.OR P1, PT, R2, 0x1, !P1 ;  /* 0x000000010200780c */ /* 0x001fda0004f21670 */
[----:B------:R-:W-:Y:S05]  /*f490*/  @P1 BRA `(.L_x_306) ;  /* 0x0000000000e81947 */ /* 0x000fea0003800000 */
[----:B------:R-:W2:Y:S04]  /*f4a0*/  LDL.LU R4, [R1+0x8c] ;  /* 0x00008c0001047983 */ /* 0x000ea80000300800 */
[----:B------:R-:W3:Y:S01]  /*f4b0*/  LDL.LU R3, [R1+0x90] ;  /* 0x0000900001037983 */ /* 0x000ee20000300800 */
[----:B------:R-:W-:Y:S02]  /*f4c0*/  IMAD.MOV.U32 R14, RZ, RZ, RZ ;  /* 0x000000ffff0e7224 */ /* 0x000fe400078e00ff */
[----:B------:R-:W-:Y:S02]  /*f4d0*/  IMAD.U32 R15, RZ, RZ, UR26 ;  /* 0x0000001aff0f7e24 */ /* 0x000fe4000f8e00ff */
[----:B------:R-:W-:Y:S02]  /*f4e0*/  IMAD.MOV.U32 R2, RZ, RZ, R0 ;  /* 0x000000ffff027224 */ /* 0x000fe400078e0000 */
[----:B--2---:R-:W-:-:S02]  /*f4f0*/  IMAD.SHL.U32 R6, R4, 0x40, RZ ;  /* 0x0000004004067824 */ /* 0x004fc400078e00ff */
[----:B---3--:R-:W-:Y:S02]  /*f500*/  IMAD R7, R3, 0x100, R9 ;  /* 0x0000010003077824 */ /* 0x008fe400078e0209 */
[----:B------:R-:W-:-:S07]  /*f510*/  IMAD.MOV.U32 R3, RZ, RZ, R10 ;  /* 0x000000ffff037224 */ /* 0x000fce00078e000a */
.L_x_310:
[----:B------:R-:W0:Y:S01]  /*f520*/  S2R R5, SR_CgaCtaId ;  /* 0x0000000000057919 */ /* 0x000e220000008800 */
[----:B------:R-:W-:-:S04]  /*f530*/  MOV R4, 0x400 ;  /* 0x0000040000047802 */ /* 0x000fc80000000f00 */
[----:B0-----:R-:W-:Y:S02]  /*f540*/  LEA R12, R5, R4, 0x18 ;  /* 0x00000004050c7211 */ /* 0x001fe400078ec0ff */
[----:B------:R-:W-:Y:S01]  /*f550*/  SHF.L.U32 R4, R2, 0x1f, RZ ;  /* 0x0000001f02047819 */ /* 0x000fe200000006ff */
[----:B------:R-:W0:Y:S02]  /*f560*/  @!P3 LDC R5, c[0x0][0x500] ;  /* 0x00014000ff05bb82 */ /* 0x000e240000000800 */
[----:B------:R-:W-:-:S04]  /*f570*/  IMAD R13, R3, 0x8, R12 ;  /* 0x00000008030d7824 */ /* 0x000fc800078e020c */
[----:B------:R-:W1:Y:S02]  /*f580*/  SYNCS.PHASECHK.TRANS64.TRYWAIT P1, [R13+URZ+0x58], R4 ;  /* 0x000058040d0075a7 */ /* 0x000e64000802017f */
[----:B-1----:R-:W-:Y:S05]  /*f590*/  @!P1 BRA `(.L_x_307) ;  /* 0x0000001000f09947 */ /* 0x002fea0003800000 */
.L_x_336:
[----:B------:R-:W-:Y:S01]  /*f5a0*/  UPRMT UR5, UR27, 0x9910, URZ ;  /* 0x000099101b057896 */ /* 0x000fe2000800003f */
[----:B0-----:R0:W-:Y:S03]  /*f5b0*/  @!P3 SYNCS.ARRIVE.TRANS64 RZ, [R13+URZ], R5 ;  /* 0x000000050dffb9a7 */ /* 0x0011e6000800003f */
[----:B------:R-:W-:-:S06]  /*f5c0*/  UISETP.NE.AND UP0, UPT, UR5, 0x2, UPT ;  /* 0x000000020500788c */ /* 0x000fcc000bf05270 */
[----:B------:R-:W-:-:S13]  /*f5d0*/  PLOP3.LUT P1, PT, PT, PT, UP0, 0x80, 0x0 ;  /* 0x000000000000781c */ /* 0x000fda0003f2f008 */
[----:B0-----:R-:W-:Y:S05]  /*f5e0*/  @P1 BRA `(.L_x_308) ;  /* 0x0000000000041947 */ /* 0x001fea0003800000 */
[----:B------:R-:W-:Y:S01]  /*f5f0*/  BPT.TRAP 0x1 ;  /* 0x000000040000795c */ /* 0x000fe20000300000 */
.L_x_308:
[----:B------:R-:W-:Y:S05]  /*f600*/  @P0 BRA `(.L_x_309) ;  /* 0x0000000000040947 */ /* 0x000fea0003800000 */
[----:B------:R-:W-:Y:S01]  /*f610*/  BPT.TRAP 0x1 ;  /* 0x000000040000795c */ /* 0x000fe20000300000 */
.L_x_309:
[----:B------:R-:W2:Y:S01]  /*f620*/  LDL R16, [R1+0x7c] ;  /* 0x00007c0001107983 */ /* 0x000ea20000100800 */
[C---:B-1----:R-:W-:Y:S01]  /*f630*/  IMAD R4, R3.reuse, 0x1000, R12 ;  /* 0x0000100003047824 */ /* 0x042fe200078e020c */
[----:B------:R-:W-:Y:S01]  /*f640*/  R2UR UR18, R12 ;  /* 0x000000000c1272ca */ /* 0x000fe200000e0000 */
[----:B------:R-:W-:Y:S01]  /*f650*/  IMAD R5, R3, 0x4000, R8 ;  /* 0x0000400003057824 */ /* 0x000fe200078e0208 */
[----:B------:R-:W-:Y:S01]  /*f660*/  R2UR UR9, R13 ;  /* 0x000000000d0972ca */ /* 0x000fe200000e0000 */
[----:B------:R-:W-:Y:S01]  /*f670*/  VIADD R15, R15, 0xffffffff ;  /* 0xffffffff0f0f7836 */ /* 0x000fe20000000000 */
[----:B------:R-:W-:Y:S01]  /*f680*/  R2UR UR5, R4 ;  /* 0x00000000040572ca */ /* 0x000fe200000e0000 */
[----:B------:R-:W-:Y:S01]  /*f690*/  UIADD3 UR6, UP0, UR24, 0xf0, URZ ;  /* 0x000000f018067890 */ /* 0x000fe2000ff1e03f */
[----:B------:R-:W-:Y:S01]  /*f6a0*/  R2UR UR8, R5 ;  /* 0x00000000050872ca */ /* 0x000fe200000e0000 */
[----:B------:R-:W-:Y:S01]  /*f6b0*/  UIADD3 UR28, UP1, UR24, 0x1f0, URZ ;  /* 0x000001f0181c7890 */ /* 0x000fe2000ff3e03f */
[----:B------:R-:W-:Y:S01]  /*f6c0*/  R2UR UR11, R6 ;  /* 0x00000000060b72ca */ /* 0x000fe200000e0000 */
[----:B------:R-:W-:Y:S01]  /*f6d0*/  UIADD3.X UR7, URZ, UR25, URZ, UP0, !UPT ;  /* 0x000000193f077290 */ /* 0x000fe200087fe43f */
[C---:B------:R-:W-:Y:S01]  /*f6e0*/  R2UR UR10, R14.reuse ;  /* 0x000000000e0a72ca */ /* 0x040fe200000e0000 */
[----:B------:R-:W-:Y:S01]  /*f6f0*/  VIADD R3, R3, 0x1 ;  /* 0x0000000103037836 */ /* 0x000fe20000000000 */
[----:B------:R-:W-:Y:S01]  /*f700*/  R2UR UR23, R7 ;  /* 0x00000000071772ca */ /* 0x000fe200000e0000 */
[----:B------:R-:W-:Y:S01]  /*f710*/  UIADD3.X UR29, URZ, UR25, URZ, UP1, !UPT ;  /* 0x000000193f1d7290 */ /* 0x000fe20008ffe43f */
[----:B------:R-:W-:Y:S01]  /*f720*/  ISETP.GT.AND P4, PT, R15, 0x1, PT ;  /* 0x000000010f00780c */ /* 0x000fe20003f84270 */
[----:B------:R-:W-:Y:S01]  /*f730*/  UMOV UR16, 0x0 ;  /* 0x0000000000107882 */ /* 0x000fe20000000000 */
[----:B------:R-:W-:Y:S01]  /*f740*/  UMOV UR17, 0x10000000 ;  /* 0x1000000000117882 */ /* 0x000fe20000000000 */
[----:B------:R-:W-:Y:S01]  /*f750*/  UIADD3 UR5, UR5, 0x180, URZ ;  /* 0x0000018005057890 */ /* 0x000fe2000fffe03f */
[----:B------:R-:W-:Y:S01]  /*f760*/  ISETP.NE.AND P1, PT, R3, 0xb, PT ;  /* 0x0000000b0300780c */ /* 0x000fe20003f25270 */
[----:B------:R-:W-:Y:S01]  /*f770*/  UIADD3 UR18, UR18, 0xb180, UR8 ;  /* 0x0000b18012127890 */ /* 0x000fe2000fffe008 */
[----:B------:R-:W-:Y:S01]  /*f780*/  VIADD R14, R14, 0x40 ;  /* 0x000000400e0e7836 */ /* 0x000fe20000000000 */
[----:B------:R-:W-:Y:S01]  /*f790*/  UMOV UR30, 0xf0000 ;  /* 0x000f0000001e7882 */ /* 0x000fe20000000000 */
[----:B------:R-:W-:-:S02]  /*f7a0*/  SEL R5, RZ, 0x1, P1 ;  /* 0x00000001ff057807 */ /* 0x000fc40000800000 */
[----:B------:R-:W-:Y:S01]  /*f7b0*/  UMOV UR8, UR5 ;  /* 0x0000000500087c82 */ /* 0x000fe20008000000 */
[----:B------:R-:W-:Y:S02]  /*f7c0*/  SEL R3, R3, RZ, P1 ;  /* 0x000000ff03037207 */ /* 0x000fe40000800000 */
[----:B------:R-:W-:Y:S02]  /*f7d0*/  LOP3.LUT R2, R2, R5, RZ, 0x3c, !PT ;  /* 0x0000000502027212 */ /* 0x000fe400078e3cff */
[----:B--2---:R-:W-:-:S13]  /*f7e0*/  R2UR UR12, R16 ;  /* 0x00000000100c72ca */ /* 0x004fda00000e0000 */
[----:B------:R0:W-:Y:S02]  /*f7f0*/  UTMALDG.3D [UR8], [UR6], desc[UR16] ;  /* 0x00001008060075b4 */ /* 0x0001e40008011000 */
[----:B0-----:R-:W-:Y:S01]  /*f800*/  UMOV UR11, UR23 ;  /* 0x00000017000b7c82 */ /* 0x001fe20008000000 */
[----:B------:R-:W-:Y:S02]  /*f810*/  UMOV UR8, UR18 ;  /* 0x0000001200087c82 */ /* 0x000fe40008000000 */
[----:B------:R0:W-:Y:S02]  /*f820*/  UTMALDG.3D.MULTICAST [UR8], [UR28], UR30, desc[UR16] ;  /* 0x000010081c0073b4 */ /* 0x0001e4000801181e */
[----:B0-----:R-:W-:Y:S05]  /*f830*/  @P4 BRA `(.L_x_310) ;  /* 0xfffffffc00384947 */ /* 0x001fea000383ffff */
.L_x_306:
[----:B------:R-:W-:Y:S05]  /*f840*/  BSYNC B1 ;  /* 0x0000000000017941 */ /* 0x000fea0003800000 */
.L_x_305:
[----:B------:R-:W2:Y:S01]  /*f850*/  LDL.LU R17, [R1+0x84] ;  /* 0x0000840001117983 */ /* 0x000ea20000300800 */
[----:B------:R-:W-:Y:S01]  /*f860*/  LOP3.LUT P5, RZ, R11, 0xff, RZ, 0xc0, !PT ;  /* 0x000000ff0bff7812 */ /* 0x000fe200078ac0ff */
[----:B------:R-:W-:Y:S01]  /*f870*/  VIADD R10, R10, UR14 ;  /* 0x0000000e0a0a7c36 */ /* 0x000fe20008000000 */
[----:B------:R-:W-:Y:S01]  /*f880*/  UISETP.GE.U32.AND UP0, UPT, UR14, 0xb, UPT ;  /* 0x0000000b0e00788c */ /* 0x000fe2000bf06070 */
[----:B------:R-:W3:Y:S01]  /*f890*/  LDL.LU R16, [R1+0x88] ;  /* 0x0000880001107983 */ /* 0x000ee20000300800 */
[----:B------:R-:W-:Y:S01]  /*f8a0*/  IMAD.U32 R5, RZ, RZ, UR14 ;  /* 0x0000000eff057e24 */ /* 0x000fe2000f8e00ff */
[----:B------:R-:W-:Y:S01]  /*f8b0*/  ULDC.64 UR6, c[0x0][0x650] ;  /* 0x0001940000067ab9 */ /* 0x000fe20000000a00 */
[----:B------:R-:W-:Y:S01]  /*f8c0*/  ISETP.GT.U32.AND P1, PT, R10, 0xa, PT ;  /* 0x0000000a0a00780c */ /* 0x000fe20003f24070 */
[----:B------:R-:W-:Y:S01]  /*f8d0*/  BSSY B1, `(.L_x_311) ;  /* 0x0000073000017945 */ /* 0x000fe20003800000 */
[----:B------:R-:W-:Y:S02]  /*f8e0*/  PLOP3.LUT P4, PT, PT, PT, UP0, 0x80, 0x0 ;  /* 0x000000000000781c */ /* 0x000fe40003f8f008 */
[----:B------:R-:W-:-:S02]  /*f8f0*/  ISETP.LT.U32.AND P1, PT, R5, 0xb, P1 ;  /* 0x0000000b0500780c */ /* 0x000fc40000f21070 */
[----:B------:R-:W-:Y:S01]  /*f900*/  PRMT R11, RZ, 0x7610, R11 ;  /* 0x00007610ff0b7816 */ /* 0x000fe2000000000b */
[----:B------:R-:W0:Y:S01]  /*f910*/  @P5 S2R R3, SR_CgaCtaId ;  /* 0x0000000000035919 */ /* 0x000e220000008800 */
[----:B------:R-:W-:-:S04]  /*f920*/  @P5 MOV R2, 0x400 ;  /* 0x0000040000025802 */ /* 0x000fc80000000f00 */
[----:B0-----:R-:W-:Y:S01]  /*f930*/  @P5 LEA R4, R3, R2, 0x18 ;  /* 0x0000000203045211 */ /* 0x001fe200078ec0ff */
[----:B------:R-:W-:-:S03]  /*f940*/  IMAD.WIDE.U32 R2, R10, -0x45d1745d, RZ ;  /* 0xba2e8ba30a027825 */ /* 0x000fc600078e00ff */
[----:B------:R0:W-:Y:S02]  /*f950*/  @P5 SYNCS.ARRIVE.TRANS64.A1T0 RZ, [R4+URZ+0xe8], RZ ;  /* 0x0000e8ff04ff59a7 */ /* 0x0001e4000810003f */
[----:B------:R-:W-:Y:S02]  /*f960*/  SHF.R.U32.HI R5, RZ, 0x3, R3 ;  /* 0x00000003ff057819 */ /* 0x000fe40000011603 */
[----:B------:R-:W-:Y:S02]  /*f970*/  SEL R3, RZ, 0x1, !P1 ;  /* 0x00000001ff037807 */ /* 0x000fe40004800000 */
[----:B------:R-:W-:Y:S01]  /*f980*/  PRMT R2, RZ, 0x7610, R2 ;  /* 0x00007610ff027816 */ /* 0x000fe20000000002 */
[----:B------:R-:W-:Y:S01]  /*f990*/  IMAD R10, R5, -0xb, R10 ;  /* 0xfffffff5050a7824 */ /* 0x000fe200078e020a */
[----:B------:R-:W-:Y:S01]  /*f9a0*/  LOP3.LUT R0, R0, R3, RZ, 0x3c, !PT ;  /* 0x0000000300007212 */ /* 0x000fe200078e3cff */
[----:B0-----:R-:W-:Y:S02]  /*f9b0*/  IMAD.MOV.U32 R4, RZ, RZ, -0x1 ;  /* 0xffffffffff047424 */ /* 0x001fe400078e00ff */
[----:B------:R-:W-:Y:S01]  /*f9c0*/  IMAD.MOV.U32 R3, RZ, RZ, -0x1 ;  /* 0xffffffffff037424 */ /* 0x000fe200078e00ff */
[----:B------:R-:W-:Y:S01]  /*f9d0*/  @P4 LOP3.LUT R0, R0, 0x1, R5, 0x78, !PT ;  /* 0x0000000100004812 */ /* 0x000fe200078e7805 */
[----:B------:R-:W-:Y:S01]  /*f9e0*/  IMAD.MOV.U32 R5, RZ, RZ, -0x1 ;  /* 0xffffffffff057424 */ /* 0x000fe200078e00ff */
[----:B---3--:R-:W-:-:S04]  /*f9f0*/  IADD3 R16, P5, R16, UR20, RZ ;  /* 0x0000001410107c10 */ /* 0x008fc8000ffbe0ff */
[----:B--2---:R-:W-:Y:S01]  /*fa00*/  IADD3.X R17, R17, UR15, RZ, P5, !PT ;  /* 0x0000000f11117c10 */ /* 0x004fe2000affe4ff */
[----:B------:R0:W-:Y:S01]  /*fa10*/  STL [R1+0x88], R16 ;  /* 0x0000881001007387 */ /* 0x0001e20000100800 */
[----:B------:R-:W-:-:S03]  /*fa20*/  ISETP.GE.U32.AND P1, PT, R16, UR6, PT ;  /* 0x0000000610007c0c */ /* 0x000fc6000bf26070 */
[----:B------:R0:W-:Y:S01]  /*fa30*/  STL [R1+0x84], R17 ;  /* 0x0000841101007387 */ /* 0x0001e20000100800 */
[----:B------:R-:W-:-:S03]  /*fa40*/  ISETP.GE.U32.AND.EX P1, PT, R17, UR7, PT, P1 ;  /* 0x0000000711007c0c */ /* 0x000fc6000bf26110 */
[----:B------:R0:W-:Y:S04]  /*fa50*/  STL [R1+0x8c], R5 ;  /* 0x00008c0501007387 */ /* 0x0001e80000100800 */
[----:B------:R0:W-:Y:S04]  /*fa60*/  STL [R1+0x90], R4 ;  /* 0x0000900401007387 */ /* 0x0001e80000100800 */
[----:B------:R0:W-:Y:S02]  /*fa70*/  STL [R1+0x7c], R3 ;  /* 0x00007c0301007387 */ /* 0x0001e40000100800 */
[----:B------:R-:W-:Y:S05]  /*fa80*/  @P1 BRA `(.L_x_312) ;  /* 0x00000004005c1947 */ /* 0x000fea0003800000 */
[----:B------:R-:W-:Y:S01]  /*fa90*/  ULDC.64 UR6, c[0x0][0x628] ;  /* 0x00018a0000067ab9 */ /* 0x000fe20000000a00 */
[----:B------:R-:W1:Y:S01]  /*faa0*/  S2R R13, SR_CTAID.X ;  /* 0x00000000000d7919 */ /* 0x000e620000002500 */
[----:B------:R-:W-:Y:S01]  /*fab0*/  ISETP.NE.U32.AND P1, PT, RZ, UR6, PT ;  /* 0x00000006ff007c0c */ /* 0x000fe2000bf25070 */
[----:B------:R-:W-:Y:S01]  /*fac0*/  ULDC UR8, c[0x0][0x630] ;  /* 0x00018c0000087ab9 */ /* 0x000fe20000000800 */
[----:B------:R-:W-:Y:S01]  /*fad0*/  IMAD.MOV.U32 R2, RZ, RZ, R16 ;  /* 0x000000ffff027224 */ /* 0x000fe200078e0010 */
[----:B------:R-:W2:Y:S01]  /*fae0*/  S2R R12, SR_CTAID.Y ;  /* 0x00000000000c7919 */ /* 0x000ea20000002600 */
[----:B------:R-:W-:Y:S01]  /*faf0*/  ISETP.NE.AND.EX P1, PT, RZ, UR7, PT, P1 ;  /* 0x00000007ff007c0c */ /* 0x000fe2000bf25310 */
[----:B0-----:R-:W-:-:S12]  /*fb00*/  IMAD.MOV.U32 R3, RZ, RZ, R17 ;  /* 0x000000ffff037224 */ /* 0x001fd800078e0011 */
[----:B------:R-:W-:Y:S05]  /*fb10*/  @!P1 BRA `(.L_x_313) ;  /* 0x0000000000289947 */ /* 0x000fea0003800000 */
[----:B------:R-:W-:Y:S02]  /*fb20*/  ULDC UR5, c[0x0][0x634] ;  /* 0x00018d0000057ab9 */ /* 0x000fe40000000800 */
[----:B------:R-:W-:-:S05]  /*fb30*/  IADD3 R7, P1, R16, UR5, RZ ;  /* 0x0000000510077c10 */ /* 0x000fca000ff3e0ff */
[----:B------:R-:W-:-:S04]  /*fb40*/  IMAD.X R15, RZ, RZ, R17, P1 ;  /* 0x000000ffff0f7224 */ /* 0x000fc800008e0611 */
[----:B------:R-:W-:-:S04]  /*fb50*/  IMAD.WIDE.U32 R4, R15, UR6, RZ ;  /* 0x000000060f047c25 */ /* 0x000fc8000f8e00ff */
[----:B------:R-:W-:-:S04]  /*fb60*/  IMAD.WIDE.U32 R4, P1, R7, UR7, R4 ;  /* 0x0000000707047c25 */ /* 0x000fc8000f820004 */
[----:B------:R-:W-:-:S04]  /*fb70*/  IMAD.WIDE.U32 R6, R7, UR6, RZ ;  /* 0x0000000607067c25 */ /* 0x000fc8000f8e00ff */
[----:B------:R-:W-:Y:S01]  /*fb80*/  IMAD.X R3, RZ, RZ, RZ, P1 ;  /* 0x000000ffff037224 */ /* 0x000fe200008e06ff */
[----:B------:R-:W-:Y:S01]  /*fb90*/  IADD3 RZ, P1, R7, R4, RZ ;  /* 0x0000000407ff7210 */ /* 0x000fe20007f3e0ff */
[----:B------:R-:W-:-:S04]  /*fba0*/  IMAD.MOV.U32 R2, RZ, RZ, R5 ;  /* 0x000000ffff027224 */ /* 0x000fc800078e0005 */
[----:B------:R-:W-:-:S08]  /*fbb0*/  IMAD.WIDE.U32.X R2, R15, UR7, R2, P1 ;  /* 0x000000070f027c25 */ /* 0x000fd000088e0402 */
.L_x_313:
[--C-:B------:R-:W-:Y:S01]  /*fbc0*/  SHF.R.U64 R6, R2, UR8, R3.reuse ;  /* 0x0000000802067c19 */ /* 0x100fe20008001203 */
[----:B------:R-:W-:Y:S01]  /*fbd0*/  ULDC.64 UR6, c[0x0][0x620] ;  /* 0x0001880000067ab9 */ /* 0x000fe20000000a00 */
[----:B------:R-:W-:Y:S01]  /*fbe0*/  SHF.R.U32.HI R2, RZ, UR8, R3 ;  /* 0x00000008ff027c19 */ /* 0x000fe20008011603 */
[----:B------:R-:W-:Y:S01]  /*fbf0*/  IMAD.MOV.U32 R3, RZ, RZ, R17 ;  /* 0x000000ffff037224 */ /* 0x000fe200078e0011 */
[----:B------:R-:W-:Y:S01]  /*fc00*/  IADD3 R5, P1, RZ, -R6, RZ ;  /* 0x80000006ff057210 */ /* 0x000fe20007f3e0ff */
[----:B------:R-:W-:Y:S01]  /*fc10*/  ULDC UR5, c[0x0][0x150] ;  /* 0x0000540000057ab9 */ /* 0x000fe20000000800 */
[----:B-1----:R-:W-:Y:S01]  /*fc20*/  I2FP.F32.U32 R7, R13 ;  /* 0x0000000d00077245 */ /* 0x002fe20000201000 */
[----:B------:R-:W0:Y:S01]  /*fc30*/  LDC R18, c[0x0][0x144] ;  /* 0x00005100ff127b82 */ /* 0x000e220000000800 */
[----:B------:R-:W-:Y:S01]  /*fc40*/  ULDC.64 UR8, c[0x0][0x640] ;  /* 0x0001900000087ab9 */ /* 0x000fe20000000a00 */
[----:B------:R-:W-:Y:S01]  /*fc50*/  IMAD.X R2, RZ, RZ, ~R2, P1 ;  /* 0x000000ffff027224 */ /* 0x000fe200008e0e02 */
[----:B------:R-:W-:-:S03]  /*fc60*/  ISETP.NE.U32.AND P1, PT, RZ, UR8, PT ;  /* 0x00000008ff007c0c */ /* 0x000fc6000bf25070 */
[----:B------:R-:W-:Y:S01]  /*fc70*/  IMAD R4, R2, UR6, RZ ;  /* 0x0000000602047c24 */ /* 0x000fe2000f8e02ff */
[----:B------:R-:W-:Y:S01]  /*fc80*/  ISETP.NE.AND.EX P1, PT, RZ, UR9, PT, P1 ;  /* 0x00000009ff007c0c */ /* 0x000fe2000bf25310 */
[----:B------:R-:W-:Y:S01]  /*fc90*/  IMAD.MOV.U32 R2, RZ, RZ, R16 ;  /* 0x000000ffff027224 */ /* 0x000fe200078e0010 */
[----:B------:R-:W1:Y:S03]  /*fca0*/  LDC R15, c[0x0][0x148] ;  /* 0x00005200ff0f7b82 */ /* 0x000e660000000800 */
[----:B------:R-:W-:Y:S01]  /*fcb0*/  IMAD.WIDE.U32 R2, R5, UR6, R2 ;  /* 0x0000000605027c25 */ /* 0x000fe2000f8e0002 */
[----:B------:R-:W-:-:S03]  /*fcc0*/  ULDC UR6, c[0x0][0x154] ;  /* 0x0000550000067ab9 */ /* 0x000fc60000000800 */
[----:B------:R-:W-:Y:S02]  /*fcd0*/  IMAD R5, R5, UR7, R4 ;  /* 0x0000000705057c24 */ /* 0x000fe4000f8e0204 */
[----:B------:R-:W-:Y:S01]  /*fce0*/  FMUL R4, R7, UR5 ;  /* 0x0000000507047c20 */ /* 0x000fe20008400000 */
[----:B------:R-:W-:Y:S01]  /*fcf0*/  ULDC UR5, c[0x0][0x618] ;  /* 0x0001860000057ab9 */ /* 0x000fe20000000800 */
[----:B------:R-:W-:Y:S01]  /*fd00*/  ULDC UR7, c[0x0][0x608] ;  /* 0x0001820000077ab9 */ /* 0x000fe20000000800 */
[----:B------:R-:W-:-:S03]  /*fd10*/  IMAD.IADD R3, R3, 0x1, R5 ;  /* 0x0000000103037824 */ /* 0x000fc600078e0205 */
[----:B------:R-:W3:Y:S02]  /*fd20*/  F2I.U32.TRUNC.NTZ R4, R4 ;  /* 0x0000000400047305 */ /* 0x000ee4000020f000 */
[----:B------:R-:W-:Y:S02]  /*fd30*/  SHF.R.U64 R7, R2, UR5, R3 ;  /* 0x0000000502077c19 */ /* 0x000fe40008001203 */
[----:B--2---:R-:W-:-:S05]  /*fd40*/  I2FP.F32.U32 R2, R12 ;  /* 0x0000000c00027245 */ /* 0x004fca0000201000 */
[----:B------:R-:W-:Y:S01]  /*fd50*/  FMUL R5, R2, UR6 ;  /* 0x0000000602057c20 */ /* 0x000fe20008400000 */
[----:B------:R-:W-:Y:S01]  /*fd60*/  SHF.R.U32.HI R2, RZ, UR5, R3 ;  /* 0x00000005ff027c19 */ /* 0x000fe20008011603 */
[----:B------:R-:W-:Y:S02]  /*fd70*/  ULDC UR5, c[0x0][0x658] ;  /* 0x0001960000057ab9 */ /* 0x000fe40000000800 */
[----:B------:R2:W4:Y:S01]  /*fd80*/  F2I.U32.TRUNC.NTZ R17, R5 ;  /* 0x0000000500117305 */ /* 0x000522000020f000 */
[--C-:B------:R-:W-:Y:S02]  /*fd90*/  SHF.R.U64 R16, R7, UR7, R2.reuse ;  /* 0x0000000707107c19 */ /* 0x100fe40008001202 */
[----:B------:R-:W-:Y:S01]  /*fda0*/  SHF.R.U32.HI R3, RZ, UR7, R2 ;  /* 0x00000007ff037c19 */ /* 0x000fe20008011602 */
[----:B---3--:R-:W-:-:S03]  /*fdb0*/  IMAD.MOV R2, RZ, RZ, -R4 ;  /* 0x000000ffff027224 */ /* 0x008fc600078e0a04 */
[----:B------:R-:W-:Y:S01]  /*fdc0*/  SHF.R.U64 R14, R16, UR5, R3 ;  /* 0x00000005100e7c19 */ /* 0x000fe20008001203 */
[----:B0-----:R-:W-:Y:S01]  /*fdd0*/  IMAD R18, R18, R2, R13 ;  /* 0x0000000212127224 */ /* 0x001fe200078e020d */
[----:B------:R-:W-:-:S03]  /*fde0*/  SHF.R.U32.HI R4, RZ, UR5, R3 ;  /* 0x00000005ff047c19 */ /* 0x000fc60008011603 */
[----:B------:R-:W-:Y:S02]  /*fdf0*/  IMAD.MOV.U32 R2, RZ, RZ, R14 ;  /* 0x000000ffff027224 */ /* 0x000fe400078e000e */
[----:B------:R-:W-:Y:S01]  /*fe00*/  IMAD.MOV.U32 R3, RZ, RZ, R4 ;  /* 0x000000ffff037224 */ /* 0x000fe200078e0004 */
[----:B--2-4-:R-:W-:Y:S06]  /*fe10*/  @!P1 BRA `(.L_x_314) ;  /* 0x0000000000289947 */ /* 0x014fec0003800000 */
[----:B------:R-:W-:Y:S02]  /*fe20*/  ULDC UR5, c[0x0][0x64c] ;  /* 0x0001930000057ab9 */ /* 0x000fe40000000800 */
[----:B------:R-:W-:-:S05]  /*fe30*/  IADD3 R3, P1, R14, UR5, RZ ;  /* 0x000000050e037c10 */ /* 0x000fca000ff3e0ff */
[----:B------:R-:W-:-:S04]  /*fe40*/  IMAD.X R13, RZ, RZ, R4, P1 ;  /* 0x000000ffff0d7224 */ /* 0x000fc800008e0604 */
[----:B------:R-:W-:-:S04]  /*fe50*/  IMAD.WIDE.U32 R4, R13, UR8, RZ ;  /* 0x000000080d047c25 */ /* 0x000fc8000f8e00ff */
[----:B------:R-:W-:-:S04]  /*fe60*/  IMAD.WIDE.U32 R4, P1, R3, UR9, R4 ;  /* 0x0000000903047c25 */ /* 0x000fc8000f820004 */
[----:B------:R-:W-:-:S04]  /*fe70*/  IMAD.WIDE.U32 R2, R3, UR8, RZ ;  /* 0x0000000803027c25 */ /* 0x000fc8000f8e00ff */
[----:B------:R-:W-:Y:S01]  /*fe80*/  IMAD.MOV.U32 R2, RZ, RZ, R5 ;  /* 0x000000ffff027224 */ /* 0x000fe200078e0005 */
[----:B------:R-:W-:Y:S01]  /*fe90*/  IADD3 RZ, P4, R3, R4, RZ ;  /* 0x0000000403ff7210 */ /* 0x000fe20007f9e0ff */
[----:B------:R-:W-:-:S04]  /*fea0*/  IMAD.X R3, RZ, RZ, RZ, P1 ;  /* 0x000000ffff037224 */ /* 0x000fc800008e06ff */
[----:B------:R-:W-:-:S08]  /*feb0*/  IMAD.WIDE.U32.X R2, R13, UR9, R2, P4 ;  /* 0x000000090d027c25 */ /* 0x000fd0000a0e0402 */
.L_x_314:
[----:B------:R-:W-:Y:S01]  /*fec0*/  ULDC UR5, c[0x0][0x648] ;  /* 0x0001920000057ab9 */ /* 0x000fe20000000800 */
[----:B------:R-:W-:Y:S01]  /*fed0*/  LOP3.LUT R16, R16, UR19, RZ, 0xc0, !PT ;  /* 0x0000001310107c12 */ /* 0x000fe2000f8ec0ff */
[----:B------:R-:W-:Y:S01]  /*fee0*/  IMAD.MOV R17, RZ, RZ, -R17 ;  /* 0x000000ffff117224 */ /* 0x000fe200078e0a11 */
[----:B------:R-:W-:Y:S01]  /*fef0*/  SHF.R.U64 R3, R2, UR5, R3 ;  /* 0x0000000502037c19 */ /* 0x000fe20008001203 */
[----:B------:R-:W-:Y:S01]  /*ff00*/  ULDC UR5, c[0x0][0x638] ;  /* 0x00018e0000057ab9 */ /* 0x000fe20000000800 */
[----:B------:R-:W-:Y:S01]  /*ff10*/  LOP3.LUT R7, R7, UR4, RZ, 0xc0, !PT ;  /* 0x0000000407077c12 */ /* 0x000fe2000f8ec0ff */
[----:B-1----:R-:W-:Y:S01]  /*ff20*/  @P2 IMAD R18, R15, R17, R12 ;  /* 0x000000110f122224 */ /* 0x002fe200078e020c */
[----:B------:R-:W-:Y:S01]  /*ff30*/  ULDC UR6, c[0x0][0x610] ;  /* 0x0001840000067ab9 */ /* 0x000fe20000000800 */
[----:B------:R-:W-:Y:S02]  /*ff40*/  IMAD.MOV R5, RZ, RZ, -R3 ;  /* 0x000000ffff057224 */ /* 0x000fe400078e0a03 */
[----:B------:R-:W-:-:S02]  /*ff50*/  IMAD R3, R3, UR22, R16 ;  /* 0x0000001603037c24 */ /* 0x000fc4000f8e0210 */
[----:B------:R-:W-:Y:S01]  /*ff60*/  IMAD R14, R5, UR5, R14 ;  /* 0x00000005050e7c24 */ /* 0x000fe2000f8e020e */
[----:B------:R-:W-:Y:S01]  /*ff70*/  ULDC UR5, c[0x0][0x600] ;  /* 0x0001800000057ab9 */ /* 0x000fe20000000800 */
[----:B------:R-:W-:Y:S02]  /*ff80*/  IMAD R3, R3, UR6, R18 ;  /* 0x0000000603037c24 */ /* 0x000fe4000f8e0212 */
[----:B------:R-:W-:Y:S02]  /*ff90*/  IMAD R14, R14, UR5, R7 ;  /* 0x000000050e0e7c24 */ /* 0x000fe4000f8e0207 */
[----:B------:R-:W-:-:S03]  /*ffa0*/  IMAD.MOV.U32 R2, RZ, RZ, 0x1 ;  /* 0x00000001ff027424 */ /* 0x000fc600078e00ff */
[----:B------:R-:W-:Y:S02]  /*ffb0*/  SEL R4, R14, R3, !P2 ;  /* 0x000000030e047207 */ /* 0x000fe40005000000 */
[----:B------:R-:W-:-:S03]  /*ffc0*/  SEL R3, R3, R14, !P2 ;  /* 0x0000000e03037207 */ /* 0x000fc60005000000 */
[----:B------:R1:W-:Y:S04]  /*ffd0*/  STL [R1+0x90], R4 ;  /* 0x0000900401007387 */ /* 0x0003e80000100800 */
[----:B------:R1:W-:Y:S04]  /*ffe0*/  STL [R1+0x7c], R6 ;  /* 0x00007c0601007387 */ /* 0x0003e80000100800 */
[----:B------:R1:W-:Y:S02]  /*fff0*/  STL [R1+0x8c], R3 ;  /* 0x00008c0301007387 */ /* 0x0003e40000100800 */
.L_x_312:
[----:B------:R-:W-:Y:S05]  /*10000*/  BSYNC B1 ;  /* 0x0000000000017941 */ /* 0x000fea0003800000 */
.L_x_311:
[----:B------:R-:W-:-:S13]  /*10010*/  LOP3.LUT P1, RZ, R2, 0xff, RZ, 0xc0, !PT ;  /* 0x000000ff02ff7812 */ /* 0x000fda000782c0ff */
[----:B------:R-:W-:Y:S05]  /*10020*/  @P1 BRA `(.L_x_315) ;  /* 0xfffffff400001947 */ /* 0x000fea000383ffff */
[----:B------:R-:W-:Y:S05]  /*10030*/  BSYNC B0 ;  /* 0x0000000000007941 */ /* 0x000fea0003800000 */
.L_x_303:
[----:B------:R-:W-:-:S03]  /*10040*/  UMOV UR5, 0xffffffff ;  /* 0xffffffff00057882 */ /* 0x000fc60000000000 */
[----:B------:R-:W-:Y:S05]  /*10050*/  BRA.DIV UR5, `(.L_x_316) ;  /* 0x0000000a05547947 */ /* 0x000fea000b800000 */
[----:B------:R-:W-:-:S13]  /*10060*/  ELECT P0, URZ, PT ;  /* 0x00000000003f782f */ /* 0x000fda0003800000 */
.L_x_339:
[----:B------:R-:W-:Y:S04]  /*10070*/  BSSY B0, `(.L_x_317) ;  /* 0x000006b000007945 */ /* 0x000fe80003800000 */
[----:B------:R-:W-:Y:S05]  /*10080*/  @!P0 BRA `(.L_x_318) ;  /* 0x0000000400a48947 */ /* 0x000fea0003800000 */
[----:B------:R-:W-:-:S04]  /*10090*/  ULOP3.LUT UR5, UR13, 0x2, URZ, 0xfc, !UPT ;  /* 0x000000020d057892 */ /* 0x000fc8000f8efc3f */
[----:B------:R-:W-:-:S06]  /*100a0*/  UISETP.NE.AND UP0, UPT, UR5, 0x3, UPT ;  /* 0x000000030500788c */ /* 0x000fcc000bf05270 */
[----:B------:R-:W-:-:S13]  /*100b0*/  PLOP3.LUT P0, PT, PT, PT, UP0, 0x80, 0x0 ;  /* 0x000000000000781c */ /* 0x000fda0003f0f008 */
[----:B------:R-:W-:Y:S05]  /*100c0*/  @!P0 BRA `(.L_x_319) ;  /* 0x0000000000048947 */ /* 0x000fea0003800000 */
[----:B------:R-:W-:Y:S01]  /*100d0*/  BPT.TRAP 0x1 ;  /* 0x000000040000795c */ /* 0x000fe20000300000 */
.L_x_319:
[----:B01----:R-:W0:Y:S01]  /*100e0*/  S2R R3, SR_CgaCtaId ;  /* 0x0000000000037919 */ /* 0x003e220000008800 */
[----:B------:R-:W-:-:S04]  /*100f0*/  MOV R2, 0x400 ;  /* 0x0000040000027802 */ /* 0x000fc80000000f00 */
[----:B0-----:R-:W-:Y:S02]  /*10100*/  LEA R3, R3, R2, 0x18 ;  /* 0x0000000203037211 */ /* 0x001fe400078ec0ff */
[----:B------:R-:W-:-:S03]  /*10110*/  SHF.L.U32 R2, R0, 0x1f, RZ ;  /* 0x0000001f00027819 */ /* 0x000fc600000006ff */
[----:B------:R-:W-:-:S04]  /*10120*/  VIADD R3, R3, 0x58 ;  /* 0x0000005803037836 */ /* 0x000fc80000000000 */
[C---:B------:R-:W-:Y:S02]  /*10130*/  IMAD R7, R10.reuse, 0x8, R3 ;  /* 0x000000080a077824 */ /* 0x040fe400078e0203 */
[----:B------:R-:W-:Y:S02]  /*10140*/  VIADD R10, R10, 0x1 ;  /* 0x000000010a0a7836 */ /* 0x000fe40000000000 */
[----:B------:R-:W0:Y:S03]  /*10150*/  SYNCS.PHASECHK.TRANS64.TRYWAIT P0, [R7+URZ], R2 ;  /* 0x00000002070075a7 */ /* 0x000e26000800017f */
[----:B------:R-:W-:-:S04]  /*10160*/  ISETP.NE.AND P1, PT, R10, 0xb, PT ;  /* 0x0000000b0a00780c */ /* 0x000fc80003f25270 */
[----:B------:R-:W-:Y:S02]  /*10170*/  SEL R5, RZ, 0x1, P1 ;  /* 0x00000001ff057807 */ /* 0x000fe40000800000 */
[----:B------:R-:W-:Y:S02]  /*10180*/  SEL R10, R10, RZ, P1 ;  /* 0x000000ff0a0a7207 */ /* 0x000fe40000800000 */
[----:B------:R-:W-:-:S03]  /*10190*/  LOP3.LUT R5, R0, R5, RZ, 0x3c, !PT ;  /* 0x0000000500057212 */ /* 0x000fc600078e3cff */
[----:B------:R-:W-:Y:S01]  /*101a0*/  IMAD R9, R10, 0x8, R3 ;  /* 0x000000080a097824 */ /* 0x000fe200078e0203 */
[----:B------:R-:W-:Y:S01]  /*101b0*/  SHF.L.U32 R4, R5, 0x1f, RZ ;  /* 0x0000001f05047819 */ /* 0x000fe200000006ff */
[----:B0-----:R-:W-:Y:S06]  /*101c0*/  @!P0 BRA `(.L_x_320) ;  /* 0x00000008001c8947 */ /* 0x001fec0003800000 */
.L_x_340:
[----:B------:R-:W1:Y:S01]  /*101d0*/  SYNCS.PHASECHK.TRANS64.TRYWAIT P0, [R9+URZ], R4 ;  /* 0x00000004090075a7 */ /* 0x000e62000800017f */
[----:B------:R-:W-:-:S05]  /*101e0*/  VIADD R0, R10, 0x1 ;  /* 0x000000010a007836 */ /* 0x000fca0000000000 */
[----:B------:R-:W-:-:S04]  /*101f0*/  ISETP.NE.AND P1, PT, R0, 0xb, PT ;  /* 0x0000000b0000780c */ /* 0x000fc80003f25270 */
[----:B0-----:R-:W-:Y:S02]  /*10200*/  SEL R2, RZ, 0x1, P1 ;  /* 0x00000001ff027807 */ /* 0x001fe40000800000 */
[----:B------:R-:W-:Y:S02]  /*10210*/  SEL R0, R0, RZ, P1 ;  /* 0x000000ff00007207 */ /* 0x000fe40000800000 */
[----:B------:R-:W-:-:S03]  /*10220*/  LOP3.LUT R7, R5, R2, RZ, 0x3c, !PT ;  /* 0x0000000205077212 */ /* 0x000fc600078e3cff */
[----:B------:R-:W-:Y:S01]  /*10230*/  IMAD R6, R0, 0x8, R3 ;  /* 0x0000000800067824 */ /* 0x000fe200078e0203 */
[----:B------:R-:W-:Y:S01]  /*10240*/  SHF.L.U32 R5, R7, 0x1f, RZ ;  /* 0x0000001f07057819 */ /* 0x000fe200000006ff */
[----:B-1----:R-:W-:Y:S06]  /*10250*/  @!P0 BRA `(.L_x_321) ;  /* 0x00000008000c8947 */ /* 0x002fec0003800000 */
.L_x_341:
[----:B------:R-:W1:Y:S01]  /*10260*/  SYNCS.PHASECHK.TRANS64.TRYWAIT P0, [R6+URZ], R5 ;  /* 0x00000005060075a7 */ /* 0x000e62000800017f */
[----:B------:R-:W-:-:S05]  /*10270*/  VIADD R0, R0, 0x1 ;  /* 0x0000000100007836 */ /* 0x000fca0000000000 */
[----:B------:R-:W-:-:S04]  /*10280*/  ISETP.NE.AND P1, PT, R0, 0xb, PT ;  /* 0x0000000b0000780c */ /* 0x000fc80003f25270 */
[----:B------:R-:W-:Y:S02]  /*10290*/  SEL R2, RZ, 0x1, P1 ;  /* 0x00000001ff027807 */ /* 0x000fe40000800000 */
[----:B------:R-:W-:Y:S02]  /*102a0*/  SEL R0, R0, RZ, P1 ;  /* 0x000000ff00007207 */ /* 0x000fe40000800000 */
[----:B------:R-:W-:-:S03]  /*102b0*/  LOP3.LUT R7, R7, R2, RZ, 0x3c, !PT ;  /* 0x0000000207077212 */ /* 0x000fc600078e3cff */
[----:B0-----:R-:W-:Y:S01]  /*102c0*/  IMAD R9, R0, 0x8, R3 ;  /* 0x0000000800097824 */ /* 0x001fe200078e0203 */
[----:B------:R-:W-:Y:S01]  /*102d0*/  SHF.L.U32 R4, R7, 0x1f, RZ ;  /* 0x0000001f07047819 */ /* 0x000fe200000006ff */
[----:B-1----:R-:W-:Y:S06]  /*102e0*/  @!P0 BRA `(.L_x_322) ;  /* 0x0000000400fc8947 */ /* 0x002fec0003800000 */
.L_x_342:
        /* <DEDUP_REMOVED lines=9> */
.L_x_343:
        /* <DEDUP_REMOVED lines=9> */
.L_x_344:
        /* <DEDUP_REMOVED lines=9> */
.L_x_345:
        /* <DEDUP_REMOVED lines=9> */
.L_x_346:
        /* <DEDUP_REMOVED lines=9> */
.L_x_347:
        /* <DEDUP_REMOVED lines=9> */
.L_x_348:
[----:B------:R-:W1:Y:S01]  /*10650*/  SYNCS.PHASECHK.TRANS64.TRYWAIT P0, [R9+URZ], R4 ;  /* 0x00000004090075a7 */ /* 0x000e62000800017f */
[----:B------:R-:W-:-:S05]  /*10660*/  VIADD R0, R0, 0x1 ;  /* 0x0000000100007836 */ /* 0x000fca0000000000 */
[----:B------:R-:W-:-:S04]  /*10670*/  ISETP.NE.AND P1, PT, R0, 0xb, PT ;  /* 0x0000000b0000780c */ /* 0x000fc80003f25270 */
[----:B------:R-:W-:Y:S02]  /*10680*/  SEL R2, RZ, 0x1, P1 ;  /* 0x00000001ff027807 */ /* 0x000fe40000800000 */
[----:B------:R-:W-:Y:S02]  /*10690*/  SEL R0, R0, RZ, P1 ;  /* 0x000000ff00007207 */ /* 0x000fe40000800000 */
[----:B------:R-:W-:Y:S01]  /*106a0*/  LOP3.LUT R2, R7, R2, RZ, 0x3c, !PT ;  /* 0x0000000207027212 */ /* 0x000fe200078e3cff */
[----:B-1----:R-:W-:Y:S06]  /*106b0*/  @!P0 BRA `(.L_x_329) ;  /* 0x0000000400948947 */ /* 0x002fec0003800000 */
.L_x_349:
[----:B------:R-:W-:Y:S01]  /*106c0*/  IMAD R3, R0, 0x8, R3 ;  /* 0x0000000800037824 */ /* 0x000fe200078e0203 */
[----:B------:R-:W-:-:S07]  /*106d0*/  SHF.L.U32 R0, R2, 0x1f, RZ ;  /* 0x0000001f02007819 */ /* 0x000fce00000006ff */
.L_x_330:
[----:B--2---:R2:W3:Y:S02]  /*106e0*/  SYNCS.PHASECHK.TRANS64.TRYWAIT P0, [R3+URZ], R0 ;  /* 0x00000000030075a7 */ /* 0x0044e4000800017f */
[----:B---3--:R-:W-:Y:S05]  /*106f0*/  @!P0 NANOSLEEP.SYNCS 0x989680 ;  /* 0x009896800000895d */ /* 0x008fea0003900000 */
[----:B------:R-:W3:Y:S02]  /*10700*/  @!P0 SYNCS.PHASECHK.TRANS64 P0, [R3+URZ], R0 ;  /* 0x00000000030085a7 */ /* 0x000ee4000800007f */
[----:B---3--:R-:W-:Y:S05]  /*10710*/  @!P0 BRA `(.L_x_330) ;  /* 0xfffffffc00f08947 */ /* 0x008fea000383ffff */
.L_x_318:
[----:B------:R-:W-:Y:S05]  /*10720*/  BSYNC B0 ;  /* 0x0000000000007941 */ /* 0x000fea0003800000 */
.L_x_317:
[----:B------:R-:W-:Y:S05]  /*10730*/  EXIT ;  /* 0x000000000000794d */ /* 0x000fea0003800000 */
.L_x_20:
[----:B----4-:R-:W-:-:S04]  /*10740*/  IMAD.U32 R3, RZ, RZ, UR17 ;  /* 0x00000011ff037e24 */ /* 0x010fc8000f8e00ff */
[----:B------:R4:W0:Y:S03]  /*10750*/  SYNCS.PHASECHK.TRANS64.TRYWAIT P0, [R3+URZ+-0x8], R0 ;  /* 0xfffff800030075a7 */ /* 0x000826000800017f */
[----:B0-----:R-:W-:Y:S05]  /*10760*/  @!P0 NANOSLEEP.SYNCS 0x989680 ;  /* 0x009896800000895d */ /* 0x001fea0003900000 */
[----:B------:R-:W0:Y:S02]  /*10770*/  @!P0 SYNCS.PHASECHK.TRANS64 P0, [R3+URZ+-0x8], R0 ;  /* 0xfffff800030085a7 */ /* 0x000e24000800007f */
[----:B0-----:R-:W-:Y:S05]  /*10780*/  @!P0 BRA `(.L_x_20) ;  /* 0xfffffffc00ec8947 */ /* 0x001fea000383ffff */
[----:B------:R-:W-:Y:S05]  /*10790*/  BRA `(.L_x_331) ;  /* 0xffffff1000707947 */ /* 0x000fea000383ffff */
.L_x_25:
[----:B-1----:R-:W-:-:S04]  /*107a0*/  IMAD.U32 R3, RZ, RZ, UR6 ;  /* 0x00000006ff037e24 */ /* 0x002fc8000f8e00ff */
[----:B------:R1:W2:Y:S03]  /*107b0*/  SYNCS.PHASECHK.TRANS64.TRYWAIT P0, [R3+URZ], R0 ;  /* 0x00000000030075a7 */ /* 0x0002a6000800017f */
[----:B--2---:R-:W-:Y:S05]  /*107c0*/  @!P0 NANOSLEEP.SYNCS 0x989680 ;  /* 0x009896800000895d */ /* 0x004fea0003900000 */
[----:B------:R-:W2:Y:S02]  /*107d0*/  @!P0 SYNCS.PHASECHK.TRANS64 P0, [R3+URZ], R0 ;  /* 0x00000000030085a7 */ /* 0x000ea4000800007f */
[----:B--2---:R-:W-:Y:S05]  /*107e0*/  @!P0 BRA `(.L_x_25) ;  /* 0xfffffffc00ec8947 */ /* 0x004fea000383ffff */
[----:B------:R-:W-:Y:S05]  /*107f0*/  BRA `(.L_x_24) ;  /* 0xffffff1800dc7947 */ /* 0x000fea000383ffff */
.L_x_31:
[----:B-----5:R1:W-:Y:S02]  /*10800*/  STL [R1+0xa4], R0 ;  /* 0x0000a40001007387 */ /* 0x0203e40000100800 */
[----:B-1----:R-:W-:-:S04]  /*10810*/  IMAD.U32 R0, RZ, RZ, UR9 ;  /* 0x00000009ff007e24 */ /* 0x002fc8000f8e00ff */
[----:B------:R1:W3:Y:S03]  /*10820*/  SYNCS.PHASECHK.TRANS64.TRYWAIT P0, [R0+URZ], R229 ;  /* 0x000000e5000075a7 */ /* 0x0002e6000800017f */
[----:B---3--:R-:W-:Y:S05]  /*10830*/  @!P0 NANOSLEEP.SYNCS 0x989680 ;  /* 0x009896800000895d */ /* 0x008fea0003900000 */
[----:B------:R1:W3:Y:S02]  /*10840*/  @!P0 SYNCS.PHASECHK.TRANS64 P0, [R0+URZ], R229 ;  /* 0x000000e5000085a7 */ /* 0x0002e4000800007f */
[----:B-1----:R1:W5:Y:S02]  /*10850*/  LDL.LU R0, [R1+0xa4] ;  /* 0x0000a40001007983 */ /* 0x0023640000300800 */
[----:B-1-3--:R-:W-:Y:S05]  /*10860*/  @!P0 BRA `(.L_x_31) ;  /* 0xfffffffc00e48947 */ /* 0x00afea000383ffff */
[----:B------:R-:W-:Y:S05]  /*10870*/  BRA `(.L_x_30) ;  /* 0xffffff2c00447947 */ /* 0x000fea000383ffff */
.L_x_39:
[----:B0-----:R-:W-:-:S04]  /*10880*/  IMAD.U32 R25, RZ, RZ, UR17 ;  /* 0x00000011ff197e24 */ /* 0x001fc8000f8e00ff */
[----:B------:R0:W3:Y:S03]  /*10890*/  SYNCS.PHASECHK.TRANS64.TRYWAIT P0, [R25+URZ+0x8], R24 ;  /* 0x00000818190075a7 */ /* 0x0000e6000800017f */
[----:B---3--:R-:W-:Y:S05]  /*108a0*/  @!P0 NANOSLEEP.SYNCS 0x989680 ;  /* 0x009896800000895d */ /* 0x008fea0003900000 */
[----:B------:R-:W3:Y:S02]  /*108b0*/  @!P0 SYNCS.PHASECHK.TRANS64 P0, [R25+URZ+0x8], R24 ;  /* 0x00000818190085a7 */ /* 0x000ee4000800007f */
[----:B---3--:R-:W-:Y:S05]  /*108c0*/  @!P0 BRA `(.L_x_39) ;  /* 0xfffffffc00ec8947 */ /* 0x008fea000383ffff */
[----:B------:R-:W-:Y:S05]  /*108d0*/  BRA `(.L_x_332) ;  /* 0xffffff50005c7947 */ /* 0x000fea000383ffff */
.L_x_304:
[----:B------:R-:W-:Y:S01]  /*108e0*/  BSSY B1, `(.L_x_333) ;  /* 0x0000006000017945 */ /* 0x000fe20003800000 */
[----:B------:R-:W-:-:S07]  /*108f0*/  IMAD.MOV.U32 R2, RZ, RZ, -0x1 ;  /* 0xffffffffff027424 */ /* 0x000fce00078e00ff */
[----:B------:R-:W-:Y:S05]  /*10900*/  WARPSYNC.COLLECTIVE R2, `(.L_x_334) ;  /* 0x00000000020c7348 */ /* 0x000fea0003c00000 */
[----:B------:R-:W-:Y:S02]  /*10910*/  ELECT P1, UR62, PT ;  /* 0x00000000003e782f */ /* 0x000fe40003820000 */
[----:B------:R-:W-:Y:S01]  /*10920*/  MOV R2, UR62 ;  /* 0x0000003e00027c02 */ /* 0x000fe20008000f00 */
[----:B------:R-:W-:Y:S10]  /*10930*/  ENDCOLLECTIVE ;  /* 0x000000000000791b */ /* 0x000ff40003800000 */
.L_x_334:
[----:B------:R-:W-:Y:S05]  /*10940*/  BSYNC B1 ;  /* 0x0000000000017941 */ /* 0x000fea0003800000 */
.L_x_333:
[----:B------:R-:W-:Y:S05]  /*10950*/  BRA `(.L_x_335) ;  /* 0xffffffe800c07947 */ /* 0x000fea000383ffff */
.L_x_307:
[----:B-1----:R1:W2:Y:S02]  /*10960*/  SYNCS.PHASECHK.TRANS64.TRYWAIT P1, [R13+URZ+0x58], R4 ;  /* 0x000058040d0075a7 */ /* 0x0022a4000802017f */
[----:B--2---:R-:W-:Y:S05]  /*10970*/  @!P1 NANOSLEEP.SYNCS 0x989680 ;  /* 0x009896800000995d */ /* 0x004fea0003900000 */
[----:B------:R-:W2:Y:S02]  /*10980*/  @!P1 SYNCS.PHASECHK.TRANS64 P1, [R13+URZ+0x58], R4 ;  /* 0x000058040d0095a7 */ /* 0x000ea4000802007f */
[----:B--2---:R-:W-:Y:S05]  /*10990*/  @!P1 BRA `(.L_x_307) ;  /* 0xfffffffc00f09947 */ /* 0x004fea000383ffff */
[----:B------:R-:W-:Y:S05]  /*109a0*/  BRA `(.L_x_336) ;  /* 0xffffffe800fc7947 */ /* 0x000fea000383ffff */
.L_x_316:
[----:B------:R-:W-:Y:S01]  /*109b0*/  BSSY B0, `(.L_x_337) ;  /* 0x0000006000007945 */ /* 0x000fe20003800000 */
[----:B------:R-:W-:-:S07]  /*109c0*/  IMAD.MOV.U32 R2, RZ, RZ, -0x1 ;  /* 0xffffffffff027424 */ /* 0x000fce00078e00ff */
[----:B01----:R-:W-:Y:S05]  /*109d0*/  WARPSYNC.COLLECTIVE R2, `(.L_x_338) ;  /* 0x00000000020c7348 */ /* 0x003fea0003c00000 */
[----:B------:R-:W-:Y:S02]  /*109e0*/  ELECT P1, UR62, PT ;  /* 0x00000000003e782f */ /* 0x000fe40003820000 */
[----:B------:R-:W-:Y:S01]  /*109f0*/  MOV R2, UR62 ;  /* 0x0000003e00027c02 */ /* 0x000fe20008000f00 */
[----:B01----:R-:W-:Y:S10]  /*10a00*/  ENDCOLLECTIVE ;  /* 0x000000000000791b */ /* 0x003ff40003800000 */
.L_x_338:
[----:B------:R-:W-:Y:S05]  /*10a10*/  BSYNC B0 ;  /* 0x0000000000007941 */ /* 0x000fea0003800000 */
.L_x_337:
[----:B------:R-:W-:Y:S01]  /*10a20*/  PLOP3.LUT P0, PT, P1, PT, PT, 0x80, 0x0 ;  /* 0x000000000000781c */ /* 0x000fe20000f0f070 */
[----:B------:R-:W-:-:S12]  /*10a30*/  BRA `(.L_x_339) ;  /* 0xfffffff4008c7947 */ /* 0x000fd8000383ffff */
.L_x_320:
[----:B0-----:R0:W1:Y:S02]  /*10a40*/  SYNCS.PHASECHK.TRANS64.TRYWAIT P0, [R7+URZ], R2 ;  /* 0x00000002070075a7 */ /* 0x001064000800017f */
[----:B-1----:R-:W-:Y:S05]  /*10a50*/  @!P0 NANOSLEEP.SYNCS 0x989680 ;  /* 0x009896800000895d */ /* 0x002fea0003900000 */
[----:B------:R-:W1:Y:S02]  /*10a60*/  @!P0 SYNCS.PHASECHK.TRANS64 P0, [R7+URZ], R2 ;  /* 0x00000002070085a7 */ /* 0x000e64000800007f */
[----:B-1----:R-:W-:Y:S05]  /*10a70*/  @!P0 BRA `(.L_x_320) ;  /* 0xfffffffc00f08947 */ /* 0x002fea000383ffff */
[----:B------:R-:W-:Y:S05]  /*10a80*/  BRA `(.L_x_340) ;  /* 0xfffffff400d07947 */ /* 0x000fea000383ffff */
.L_x_321:
[----:B0-----:R0:W1:Y:S02]  /*10a90*/  SYNCS.PHASECHK.TRANS64.TRYWAIT P0, [R9+URZ], R4 ;  /* 0x00000004090075a7 */ /* 0x001064000800017f */
[----:B-1----:R-:W-:Y:S05]  /*10aa0*/  @!P0 NANOSLEEP.SYNCS 0x989680 ;  /* 0x009896800000895d */ /* 0x002fea0003900000 */
[----:B------:R-:W1:Y:S02]  /*10ab0*/  @!P0 SYNCS.PHASECHK.TRANS64 P0, [R9+URZ], R4 ;  /* 0x00000004090085a7 */ /* 0x000e64000800007f */
[----:B-1----:R-:W-:Y:S05]  /*10ac0*/  @!P0 BRA `(.L_x_321) ;  /* 0xfffffffc00f08947 */ /* 0x002fea000383ffff */
[----:B------:R-:W-:Y:S05]  /*10ad0*/  BRA `(.L_x_341) ;  /* 0xfffffff400e07947 */ /* 0x000fea000383ffff */
.L_x_322:
[----:B0-----:R0:W1:Y:S02]  /*10ae0*/  SYNCS.PHASECHK.TRANS64.TRYWAIT P0, [R6+URZ], R5 ;  /* 0x00000005060075a7 */ /* 0x001064000800017f */
[----:B-1----:R-:W-:Y:S05]  /*10af0*/  @!P0 NANOSLEEP.SYNCS 0x989680 ;  /* 0x009896800000895d */ /* 0x002fea0003900000 */
[----:B------:R-:W1:Y:S02]  /*10b00*/  @!P0 SYNCS.PHASECHK.TRANS64 P0, [R6+URZ], R5 ;  /* 0x00000005060085a7 */ /* 0x000e64000800007f */
[----:B-1----:R-:W-:Y:S05]  /*10b10*/  @!P0 BRA `(.L_x_322) ;  /* 0xfffffffc00f08947 */ /* 0x002fea000383ffff */
[----:B------:R-:W-:Y:S05]  /*10b20*/  BRA `(.L_x_342) ;  /* 0xfffffff400f07947 */ /* 0x000fea000383ffff */
.L_x_323:
[----:B0-----:R0:W1:Y:S02]  /*10b30*/  SYNCS.PHASECHK.TRANS64.TRYWAIT P0, [R9+URZ], R4 ;  /* 0x00000004090075a7 */ /* 0x001064000800017f */
[----:B-1----:R-:W-:Y:S05]  /*10b40*/  @!P0 NANOSLEEP.SYNCS 0x989680 ;  /* 0x009896800000895d */ /* 0x002fea0003900000 */
[----:B------:R-:W1:Y:S02]  /*10b50*/  @!P0 SYNCS.PHASECHK.TRANS64 P0, [R9+URZ], R4 ;  /* 0x00000004090085a7 */ /* 0x000e64000800007f */
[----:B-1----:R-:W-:Y:S05]  /*10b60*/  @!P0 BRA `(.L_x_323) ;  /* 0xfffffffc00f08947 */ /* 0x002fea000383ffff */
[----:B------:R-:W-:Y:S05]  /*10b70*/  BRA `(.L_x_343) ;  /* 0xfffffff800007947 */ /* 0x000fea000383ffff */
.L_x_324:
[----:B0-----:R0:W1:Y:S02]  /*10b80*/  SYNCS.PHASECHK.TRANS64.TRYWAIT P0, [R6+URZ], R5 ;  /* 0x00000005060075a7 */ /* 0x001064000800017f */
[----:B-1----:R-:W-:Y:S05]  /*10b90*/  @!P0 NANOSLEEP.SYNCS 0x989680 ;  /* 0x009896800000895d */ /* 0x002fea0003900000 */
[----:B------:R-:W1:Y:S02]  /*10ba0*/  @!P0 SYNCS.PHASECHK.TRANS64 P0, [R6+URZ], R5 ;  /* 0x00000005060085a7 */ /* 0x000e64000800007f */
[----:B-1----:R-:W-:Y:S05]  /*10bb0*/  @!P0 BRA `(.L_x_324) ;  /* 0xfffffffc00f08947 */ /* 0x002fea000383ffff */
[----:B------:R-:W-:Y:S05]  /*10bc0*/  BRA `(.L_x_344) ;  /* 0xfffffff800107947 */ /* 0x000fea000383ffff */
.L_x_325:
[----:B0-----:R0:W1:Y:S02]  /*10bd0*/  SYNCS.PHASECHK.TRANS64.TRYWAIT P0, [R9+URZ], R4 ;  /* 0x00000004090075a7 */ /* 0x001064000800017f */
[----:B-1----:R-:W-:Y:S05]  /*10be0*/  @!P0 NANOSLEEP.SYNCS 0x989680 ;  /* 0x009896800000895d */ /* 0x002fea0003900000 */
[----:B------:R-:W1:Y:S02]  /*10bf0*/  @!P0 SYNCS.PHASECHK.TRANS64 P0, [R9+URZ], R4 ;  /* 0x00000004090085a7 */ /* 0x000e64000800007f */
[----:B-1----:R-:W-:Y:S05]  /*10c00*/  @!P0 BRA `(.L_x_325) ;  /* 0xfffffffc00f08947 */ /* 0x002fea000383ffff */
[----:B------:R-:W-:Y:S05]  /*10c10*/  BRA `(.L_x_345) ;  /* 0xfffffff800207947 */ /* 0x000fea000383ffff */
.L_x_326:
[----:B0-----:R0:W1:Y:S02]  /*10c20*/  SYNCS.PHASECHK.TRANS64.TRYWAIT P0, [R6+URZ], R5 ;  /* 0x00000005060075a7 */ /* 0x001064000800017f */
[----:B-1----:R-:W-:Y:S05]  /*10c30*/  @!P0 NANOSLEEP.SYNCS 0x989680 ;  /* 0x009896800000895d */ /* 0x002fea0003900000 */
[----:B------:R-:W1:Y:S02]  /*10c40*/  @!P0 SYNCS.PHASECHK.TRANS64 P0, [R6+URZ], R5 ;  /* 0x00000005060085a7 */ /* 0x000e64000800007f */
[----:B-1----:R-:W-:Y:S05]  /*10c50*/  @!P0 BRA `(.L_x_326) ;  /* 0xfffffffc00f08947 */ /* 0x002fea000383ffff */
[----:B------:R-:W-:Y:S05]  /*10c60*/  BRA `(.L_x_346) ;  /* 0xfffffff800307947 */ /* 0x000fea000383ffff */
.L_x_327:
[----:B0-----:R0:W1:Y:S02]  /*10c70*/  SYNCS.PHASECHK.TRANS64.TRYWAIT P0, [R9+URZ], R4 ;  /* 0x00000004090075a7 */ /* 0x001064000800017f */
[----:B-1----:R-:W-:Y:S05]  /*10c80*/  @!P0 NANOSLEEP.SYNCS 0x989680 ;  /* 0x009896800000895d */ /* 0x002fea0003900000 */
[----:B------:R-:W1:Y:S02]  /*10c90*/  @!P0 SYNCS.PHASECHK.TRANS64 P0, [R9+URZ], R4 ;  /* 0x00000004090085a7 */ /* 0x000e64000800007f */
[----:B-1----:R-:W-:Y:S05]  /*10ca0*/  @!P0 BRA `(.L_x_327) ;  /* 0xfffffffc00f08947 */ /* 0x002fea000383ffff */
[----:B------:R-:W-:Y:S05]  /*10cb0*/  BRA `(.L_x_347) ;  /* 0xfffffff800407947 */ /* 0x000fea000383ffff */
.L_x_328:
[----:B0-----:R0:W1:Y:S02]  /*10cc0*/  SYNCS.PHASECHK.TRANS64.TRYWAIT P0, [R6+URZ], R5 ;  /* 0x00000005060075a7 */ /* 0x001064000800017f */
[----:B-1----:R-:W-:Y:S05]  /*10cd0*/  @!P0 NANOSLEEP.SYNCS 0x989680 ;  /* 0x009896800000895d */ /* 0x002fea0003900000 */
[----:B------:R-:W1:Y:S02]  /*10ce0*/  @!P0 SYNCS.PHASECHK.TRANS64 P0, [R6+URZ], R5 ;  /* 0x00000005060085a7 */ /* 0x000e64000800007f */
[----:B-1----:R-:W-:Y:S05]  /*10cf0*/  @!P0 BRA `(.L_x_328) ;  /* 0xfffffffc00f08947 */ /* 0x002fea000383ffff */
[----:B------:R-:W-:Y:S05]  /*10d00*/  BRA `(.L_x_348) ;  /* 0xfffffff800507947 */ /* 0x000fea000383ffff */
.L_x_329:
[----:B-1----:R1:W2:Y:S02]  /*10d10*/  SYNCS.PHASECHK.TRANS64.TRYWAIT P0, [R9+URZ], R4 ;  /* 0x00000004090075a7 */ /* 0x0022a4000800017f */
[----:B--2---:R-:W-:Y:S05]  /*10d20*/  @!P0 NANOSLEEP.SYNCS 0x989680 ;  /* 0x009896800000895d */ /* 0x004fea0003900000 */
[----:B------:R-:W2:Y:S02]  /*10d30*/  @!P0 SYNCS.PHASECHK.TRANS64 P0, [R9+URZ], R4 ;  /* 0x00000004090085a7 */ /* 0x000ea4000800007f */
[----:B--2---:R-:W-:Y:S05]  /*10d40*/  @!P0 BRA `(.L_x_329) ;  /* 0xfffffffc00f08947 */ /* 0x004fea000383ffff */
[----:B------:R-:W-:Y:S05]  /*10d50*/  BRA `(.L_x_349) ;  /* 0xfffffff800587947 */ /* 0x000fea000383ffff */
.L_x_350:
[----:B------:R-:W-:-:S00]  /*10d60*/  BRA `(.L_x_350) ;  /* 0xfffffffc00fc7947 */ /* 0x000fc0000383ffff */
[----:B------:R-:W-:-:S00]  /*10d70*/  NOP ;  /* 0x0000000000007918 */ /* 0x000fc00000000000 */
        /* <DEDUP_REMOVED lines=8> */
.L_x_351:


//--------------------- .nv.shared._ZN7cutlass13device_kernelINS_4gemm6kernel13GemmUniversalIN4cute5tupleIJiiiiEEENS1_10collective13CollectiveMmaINS1_37MainloopSm90TmaGmmaWarpSpecializedFP8ILi11ENS5_IJNS4_1CILi4EEENSA_ILi1EEESC_EEENS1_32KernelTmaWarpSpecializedPingpongEEENS5_IJNSA_ILi64EEENSA_ILi256EEESG_EEENS_12float_e5m2_tENS5_IJlSC_lEEESJ_SK_NS4_8TiledMMAINS4_8MMA_AtomIJNS4_4SM904GMMA31MMA_64x256x32_F32E5M2E5M2_SS_TNILNSO_7ScaleInE1ELSQ_1EEEEEENS4_6LayoutINS5_IJSC_SC_SC_EEENS5_IJNSA_ILi0EEESV_SV_EEEEENS5_IJNS4_10UnderscoreESY_SY_EEEEENS4_13SM90_TMA_LOADENS4_14ComposedLayoutINS4_7SwizzleILi2ELi4ELi3EEENS4_18smem_ptr_flag_bitsILi8EEENST_INS5_IJNSA_ILi8EEESG_EEENS5_IJSG_SC_EEEEEEEvNS4_8identityENS4_23SM90_TMA_LOAD_MULTICASTES1B_vS1C_EENS_8epilogue10collective6detail29Sm90TmaWarpSpecializedAdapterINS1G_15DefaultEpilogueISJ_SK_SK_NS1F_6thread17LinearCombinationISJ_Li1EffLNS1K_9ScaleType4KindE0ELNS_15FloatRoundStyleE2ESJ_EENS1_15EpilogueDefaultEEEEEvvEEEEvNT_6ParamsE --------------------------
	.section	.nv.shared._ZN7cutlass13device_kernelINS_4gemm6kernel13GemmUniversalIN4cute5tupleIJiiiiEEENS1_10collective13CollectiveMmaINS1_37MainloopSm90TmaGmmaWarpSpecializedFP8ILi11ENS5_IJNS4_1CILi4EEENSA_ILi1EEESC_EEENS1_32KernelTmaWarpSpecializedPingpongEEENS5_IJNSA_ILi64EEENSA_ILi256EEESG_EEENS_12float_e5m2_tENS5_IJlSC_lEEESJ_SK_NS4_8TiledMMAINS4_8MMA_AtomIJNS4_4SM904GMMA31MMA_64x256x32_F32E5M2E5M2_SS_TNILNSO_7ScaleInE1ELSQ_1EEEEEENS4_6LayoutINS5_IJSC_SC_SC_EEENS5_IJNSA_ILi0EEESV_SV_EEEEENS5_IJNS4_10UnderscoreESY_SY_EEEEENS4_13SM90_TMA_LOADENS4_14ComposedLayoutINS4_7SwizzleILi2ELi4ELi3EEENS4_18smem_ptr_flag_bitsILi8EEENST_INS5_IJNSA_ILi8EEESG_EEENS5_IJSG_SC_EEEEEEEvNS4_8identityENS4_23SM90_TMA_LOAD_MULTICASTES1B_vS1C_EENS_8epilogue10collective6detail29Sm90TmaWarpSpecializedAdapterINS1G_15DefaultEpilogueISJ_SK_SK_NS1F_6thread17LinearCombinationISJ_Li1EffLNS1K_9ScaleType4KindE0ELNS_15FloatRoundStyleE2ESJ_EENS1_15EpilogueDefaultEEEEEvvEEEEvNT_6ParamsE,"aw",@nobits
	.sectionflags	@""
	.align	16
	.zero		1024


//--------------------- .nv.shared.reserved.0     --------------------------
	.section	.nv.shared.reserved.0,"aw",@nobits
	.weak		__nv_reservedSMEM_offset_0_alias
	.size		__nv_reservedSMEM_offset_0_alias, 0, 0
	.other		__nv_reservedSMEM_offset_0_alias,@"STO_CUDA_RESERVED_SHARED STV_DEFAULT"
__nv_reservedSMEM_offset_0_alias:
	.zero		0


//--------------------- .nv.global                --------------------------
	.section	.nv.global,"aw",@nobits
.nv.global:
	.type		_ZN40_INTERNAL_d69cca75_4_k_cu_534d6aa7_237984cute1_E,@object
	.size		_ZN40_INTERNAL_d69cca75_4_k_cu_534d6aa7_237984cute1_E,(_ZN40_INTERNAL_d69cca75_4_k_cu_534d6aa7_237984cuda3std3__45__cpo6cbeginE - _ZN40_INTERNAL_d69cca75_4_k_cu_534d6aa7_237984cute1_E)
_ZN40_INTERNAL_d69cca75_4_k_cu_534d6aa7_237984cute1_E:
	.zero		1
	.type		_ZN40_INTERNAL_d69cca75_4_k_cu_534d6aa7_237984cuda3std3__45__cpo6cbeginE,@object
	.size		_ZN40_INTERNAL_d69cca75_4_k_cu_534d6aa7_237984cuda3std3__45__cpo6cbeginE,(_ZN40_INTERNAL_d69cca75_4_k_cu_534d6aa7_237984cuda3std3__48in_placeE - _ZN40_INTERNAL_d69cca75_4_k_cu_534d6aa7_237984cuda3std3__45__cpo6cbeginE)
_ZN40_INTERNAL_d69cca75_4_k_cu_534d6aa7_237984cuda3std3__45__cpo6cbeginE:
	.zero		1
	.type		_ZN40_INTERNAL_d69cca75_4_k_cu_534d6aa7_237984cuda3std3__48in_placeE,@object
	.size		_ZN40_INTERNAL_d69cca75_4_k_cu_534d6aa7_237984cuda3std3__48in_placeE,(_ZN40_INTERNAL_d69cca75_4_k_cu_534d6aa7_237984cuda3std6ranges3__45__cpo9iter_moveE - _ZN40_INTERNAL_d69cca75_4_k_cu_534d6aa7_237984cuda3std3__48in_placeE)
_ZN40_INTERNAL_d69cca75_4_k_cu_534d6aa7_237984cuda3std3__48in_placeE:
	.zero		1
	.type		_ZN40_INTERNAL_d69cca75_4_k_cu_534d6aa7_237984cuda3std6ranges3__45__cpo9iter_moveE,@object
	.size		_ZN40_INTERNAL_d69cca75_4_k_cu_534d6aa7_237984cuda3std6ranges3__45__cpo9iter_moveE,(_ZN40_INTERNAL_d69cca75_4_k_cu_534d6aa7_237984cuda3std3__45__cpo5beginE - _ZN40_INTERNAL_d69cca75_4_k_cu_534d6aa7_237984cuda3std6ranges3__45__cpo9iter_moveE)
_ZN40_INTERNAL_d69cca75_4_k_cu_534d6aa7_237984cuda3std6ranges3__45__cpo9iter_moveE:
	.zero		1
	.type		_ZN40_INTERNAL_d69cca75_4_k_cu_534d6aa7_237984cuda3std3__45__cpo5beginE,@object
	.size		_ZN40_INTERNAL_d69cca75_4_k_cu_534d6aa7_237984cuda3std3__45__cpo5beginE,(_ZN40_INTERNAL_d69cca75_4_k_cu_534d6aa7_237984cuda3std3__442_GLOBAL__N__d69cca75_4_k_cu_534d6aa7_237986ignoreE - _ZN40_INTERNAL_d69cca75_4_k_cu_534d6aa7_237984cuda3std3__45__cpo5beginE)
_ZN40_INTERNAL_d69cca75_4_k_cu_534d6aa7_237984cuda3std3__45__cpo5beginE:
	.zero		1
	.type		_ZN40_INTERNAL_d69cca75_4_k_cu_534d6aa7_237984cuda3std3__442_GLOBAL__N__d69cca75_4_k_cu_534d6aa7_237986ignoreE,@object
	.size		_ZN40_INTERNAL_d69cca75_4_k_cu_534d6aa7_237984cuda3std3__442_GLOBAL__N__d69cca75_4_k_cu_534d6aa7_237986ignoreE,(_ZN40_INTERNAL_d69cca75_4_k_cu_534d6aa7_237984cute7productE - _ZN40_INTERNAL_d69cca75_4_k_cu_534d6aa7_237984cuda3std3__442_GLOBAL__N__d69cca75_4_k_cu_534d6aa7_237986ignoreE)
_ZN40_INTERNAL_d69cca75_4_k_cu_534d6aa7_237984cuda3std3__442_GLOBAL__N__d69cca75_4_k_cu_534d6aa7_237986ignoreE:
	.zero		1
	.type		_ZN40_INTERNAL_d69cca75_4_k_cu_534d6aa7_237984cute7productE,@object
	.size		_ZN40_INTERNAL_d69cca75_4_k_cu_534d6aa7_237984cute7productE,(_ZN40_INTERNAL_d69cca75_4_k_cu_534d6aa7_237984cuda3std3__45__cpo3endE - _ZN40_INTERNAL_d69cca75_4_k_cu_534d6aa7_237984cute7productE)
_ZN40_INTERNAL_d69cca75_4_k_cu_534d6aa7_237984cute7productE:
	.zero		1
	.type		_ZN40_INTERNAL_d69cca75_4_k_cu_534d6aa7_237984cuda3std3__45__cpo3endE,@object
	.size		_ZN40_INTERNAL_d69cca75_4_k_cu_534d6aa7_237984cuda3std3__45__cpo3endE,(_ZN40_INTERNAL_d69cca75_4_k_cu_534d6aa7_237984cuda3std3__419piecewise_constructE - _ZN40_INTERNAL_d69cca75_4_k_cu_534d6aa7_237984cuda3std3__45__cpo3endE)
_ZN40_INTERNAL_d69cca75_4_k_cu_534d6aa7_237984cuda3std3__45__cpo3endE:
	.zero		1
	.type		_ZN40_INTERNAL_d69cca75_4_k_cu_534d6aa7_237984cuda3std3__419piecewise_constructE,@object
	.size		_ZN40_INTERNAL_d69cca75_4_k_cu_534d6aa7_237984cuda3std3__419piecewise_constructE,(_ZN40_INTERNAL_d69cca75_4_k_cu_534d6aa7_237984cuda3std3__45__cpo4cendE - _ZN40_INTERNAL_d69cca75_4_k_cu_534d6aa7_237984cuda3std3__419piecewise_constructE)
_ZN40_INTERNAL_d69cca75_4_k_cu_534d6aa7_237984cuda3std3__419piecewise_constructE:
	.zero		1
	.type		_ZN40_INTERNAL_d69cca75_4_k_cu_534d6aa7_237984cuda3std3__45__cpo4cendE,@object
	.size		_ZN40_INTERNAL_d69cca75_4_k_cu_534d6aa7_237984cuda3std3__45__cpo4cendE,(_ZN40_INTERNAL_d69cca75_4_k_cu_534d6aa7_237984cuda3std6ranges3__45__cpo4swapE - _ZN40_INTERNAL_d69cca75_4_k_cu_534d6aa7_237984cuda3std3__45__cpo4cendE)
_ZN40_INTERNAL_d69cca75_4_k_cu_534d6aa7_237984cuda3std3__45__cpo4cendE:
	.zero		1
	.type		_ZN40_INTERNAL_d69cca75_4_k_cu_534d6aa7_237984cuda3std6ranges3__45__cpo4swapE,@object
	.size		_ZN40_INTERNAL_d69cca75_4_k_cu_534d6aa7_237984cuda3std6ranges3__45__cpo4swapE,(.L_7 - _ZN40_INTERNAL_d69cca75_4_k_cu_534d6aa7_237984cuda3std6ranges3__45__cpo4swapE)
_ZN40_INTERNAL_d69cca75_4_k_cu_534d6aa7_237984cuda3std6ranges3__45__cpo4swapE:
	.zero		1
.L_7:


//--------------------- .nv.constant0._ZN7cutlass13device_kernelINS_4gemm6kernel13GemmUniversalIN4cute5tupleIJiiiiEEENS1_10collective13CollectiveMmaINS1_37MainloopSm90TmaGmmaWarpSpecializedFP8ILi11ENS5_IJNS4_1CILi4EEENSA_ILi1EEESC_EEENS1_32KernelTmaWarpSpecializedPingpongEEENS5_IJNSA_ILi64EEENSA_ILi256EEESG_EEENS_12float_e5m2_tENS5_IJlSC_lEEESJ_SK_NS4_8TiledMMAINS4_8MMA_AtomIJNS4_4SM904GMMA31MMA_64x256x32_F32E5M2E5M2_SS_TNILNSO_7ScaleInE1ELSQ_1EEEEEENS4_6LayoutINS5_IJSC_SC_SC_EEENS5_IJNSA_ILi0EEESV_SV_EEEEENS5_IJNS4_10UnderscoreESY_SY_EEEEENS4_13SM90_TMA_LOADENS4_14ComposedLayoutINS4_7SwizzleILi2ELi4ELi3EEENS4_18smem_ptr_flag_bitsILi8EEENST_INS5_IJNSA_ILi8EEESG_EEENS5_IJSG_SC_EEEEEEEvNS4_8identityENS4_23SM90_TMA_LOAD_MULTICASTES1B_vS1C_EENS_8epilogue10collective6detail29Sm90TmaWarpSpecializedAdapterINS1G_15DefaultEpilogueISJ_SK_SK_NS1F_6thread17LinearCombinationISJ_Li1EffLNS1K_9ScaleType4KindE0ELNS_15FloatRoundStyleE2ESJ_EENS1_15EpilogueDefaultEEEEEvvEEEEvNT_6ParamsE --------------------------
	.section	.nv.constant0._ZN7cutlass13device_kernelINS_4gemm6kernel13GemmUniversalIN4cute5tupleIJiiiiEEENS1_10collective13CollectiveMmaINS1_37MainloopSm90TmaGmmaWarpSpecializedFP8ILi11ENS5_IJNS4_1CILi4EEENSA_ILi1EEESC_EEENS1_32KernelTmaWarpSpecializedPingpongEEENS5_IJNSA_ILi64EEENSA_ILi256EEESG_EEENS_12float_e5m2_tENS5_IJlSC_lEEESJ_SK_NS4_8TiledMMAINS4_8MMA_AtomIJNS4_4SM904GMMA31MMA_64x256x32_F32E5M2E5M2_SS_TNILNSO_7ScaleInE1ELSQ_1EEEEEENS4_6LayoutINS5_IJSC_SC_SC_EEENS5_IJNSA_ILi0EEESV_SV_EEEEENS5_IJNS4_10UnderscoreESY_SY_EEEEENS4_13SM90_TMA_LOADENS4_14ComposedLayoutINS4_7SwizzleILi2ELi4ELi3EEENS4_18smem_ptr_flag_bitsILi8EEENST_INS5_IJNSA_ILi8EEESG_EEENS5_IJSG_SC_EEEEEEEvNS4_8identityENS4_23SM90_TMA_LOAD_MULTICASTES1B_vS1C_EENS_8epilogue10collective6detail29Sm90TmaWarpSpecializedAdapterINS1G_15DefaultEpilogueISJ_SK_SK_NS1F_6thread17LinearCombinationISJ_Li1EffLNS1K_9ScaleType4KindE0ELNS_15FloatRoundStyleE2ESJ_EENS1_15EpilogueDefaultEEEEEvvEEEEvNT_6ParamsE,"a",@progbits
	.sectionflags	@""
	.align	4
.nv.constant0._ZN7cutlass13device_kernelINS_4gemm6kernel13GemmUniversalIN4cute5tupleIJiiiiEEENS1_10collective13CollectiveMmaINS1_37MainloopSm90TmaGmmaWarpSpecializedFP8ILi11ENS5_IJNS4_1CILi4EEENSA_ILi1EEESC_EEENS1_32KernelTmaWarpSpecializedPingpongEEENS5_IJNSA_ILi64EEENSA_ILi256EEESG_EEENS_12float_e5m2_tENS5_IJlSC_lEEESJ_SK_NS4_8TiledMMAINS4_8MMA_AtomIJNS4_4SM904GMMA31MMA_64x256x32_F32E5M2E5M2_SS_TNILNSO_7ScaleInE1ELSQ_1EEEEEENS4_6LayoutINS5_IJSC_SC_SC_EEENS5_IJNSA_ILi0EEESV_SV_EEEEENS5_IJNS4_10UnderscoreESY_SY_EEEEENS4_13SM90_TMA_LOADENS4_14ComposedLayoutINS4_7SwizzleILi2ELi4ELi3EEENS4_18smem_ptr_flag_bitsILi8EEENST_INS5_IJNSA_ILi8EEESG_EEENS5_IJSG_SC_EEEEEEEvNS4_8identityENS4_23SM90_TMA_LOAD_MULTICASTES1B_vS1C_EENS_8epilogue10collective6detail29Sm90TmaWarpSpecializedAdapterINS1G_15DefaultEpilogueISJ_SK_SK_NS1F_6thread17LinearCombinationISJ_Li1EffLNS1K_9ScaleType4KindE0ELNS_15FloatRoundStyleE2ESJ_EENS1_15EpilogueDefaultEEEEEvvEEEEvNT_6ParamsE:
	.zero		1664


//--------------------- SYMBOLS --------------------------

	.type		.nv.reservedSmem.offset0,@object
	.size		.nv.reservedSmem.offset0,0x4
